	.headerflags	@"EF_CUDA_TEXMODE_UNIFIED EF_CUDA_64BIT_ADDRESS EF_CUDA_ACCELERATORS EF_CUDA_SM90 EF_CUDA_VIRTUAL_SM(EF_CUDA_SM90)"
	.elftype	@"ET_EXEC"


//--------------------- .nv.info                  --------------------------
	.section	.nv.info,"",@"SHT_CUDA_INFO"
	.align	4


	//----- nvinfo : EIATTR_REGCOUNT
	.align		4
        /*0000*/ 	.byte	0x04, 0x2f
        /*0002*/ 	.short	(.L_1 - .L_0)
	.align		4
.L_0:
        /*0004*/ 	.word	index@(triton_poi_fused_cat_51)
        /*0008*/ 	.word	0x0000002c


	//----- nvinfo : EIATTR_MIN_STACK_SIZE
	.align		4
.L_1:
        /*000c*/ 	.byte	0x04, 0x12
        /*000e*/ 	.short	(.L_3 - .L_2)
	.align		4
.L_2:
        /*0010*/ 	.word	index@(triton_poi_fused_cat_51)
        /*0014*/ 	.word	0x00000000


	//----- nvinfo : EIATTR_FRAME_SIZE
	.align		4
.L_3:
        /*0018*/ 	.byte	0x04, 0x11
        /*001a*/ 	.short	(.L_5 - .L_4)
	.align		4
.L_4:
        /*001c*/ 	.word	index@(triton_poi_fused_cat_51)
        /*0020*/ 	.word	0x00000000


	//----- nvinfo : EIATTR_MIN_STACK_SIZE
	.align		4
.L_5:
        /*0024*/ 	.byte	0x04, 0x12
        /*0026*/ 	.short	(.L_7 - .L_6)
	.align		4
.L_6:
        /*0028*/ 	.word	index@(triton_poi_fused_cat_51)
        /*002c*/ 	.word	0x00000000
.L_7:


//--------------------- .nv.info.triton_poi_fused_cat_51 --------------------------
	.section	.nv.info.triton_poi_fused_cat_51,"",@"SHT_CUDA_INFO"
	.sectionflags	@""
	.align	4


	//----- nvinfo : EIATTR_CUDA_API_VERSION
	.align		4
        /*0000*/ 	.byte	0x04, 0x37
        /*0002*/ 	.short	(.L_9 - .L_8)
.L_8:
        /*0004*/ 	.word	0x0000007c


	//----- nvinfo : EIATTR_KPARAM_INFO
	.align		4
.L_9:
        /*0008*/ 	.byte	0x04, 0x17
        /*000a*/ 	.short	(.L_11 - .L_10)
.L_10:
        /*000c*/ 	.word	0x00000000
        /*0010*/ 	.short	0x0009
        /*0012*/ 	.short	0x0048
        /*0014*/ 	.byte	0x00, 0xf0, 0x11, 0x00


	//----- nvinfo : EIATTR_KPARAM_INFO
	.align		4
.L_11:
        /*0018*/ 	.byte	0x04, 0x17
        /*001a*/ 	.short	(.L_13 - .L_12)
.L_12:
        /*001c*/ 	.word	0x00000000
        /*0020*/ 	.short	0x0008
        /*0022*/ 	.short	0x0040
        /*0024*/ 	.byte	0x00, 0xf4, 0x21, 0x00


	//----- nvinfo : EIATTR_KPARAM_INFO
	.align		4
.L_13:
        /*0028*/ 	.byte	0x04, 0x17
        /*002a*/ 	.short	(.L_15 - .L_14)
.L_14:
        /*002c*/ 	.word	0x00000000
        /*0030*/ 	.short	0x0007
        /*0032*/ 	.short	0x0038
        /*0034*/ 	.byte	0x00, 0xf4, 0x21, 0x00


	//----- nvinfo : EIATTR_KPARAM_INFO
	.align		4
.L_15:
        /*0038*/ 	.byte	0x04, 0x17
        /*003a*/ 	.short	(.L_17 - .L_16)
.L_16:
        /*003c*/ 	.word	0x00000000
        /*0040*/ 	.short	0x0006
        /*0042*/ 	.short	0x0030
        /*0044*/ 	.byte	0x00, 0xf4, 0x21, 0x00


	//----- nvinfo : EIATTR_KPARAM_INFO
	.align		4
.L_17:
        /*0048*/ 	.byte	0x04, 0x17
        /*004a*/ 	.short	(.L_19 - .L_18)
.L_18:
        /*004c*/ 	.word	0x00000000
        /*0050*/ 	.short	0x0005
        /*0052*/ 	.short	0x0028
        /*0054*/ 	.byte	0x00, 0xf4, 0x21, 0x00


	//----- nvinfo : EIATTR_KPARAM_INFO
	.align		4
.L_19:
        /*0058*/ 	.byte	0x04, 0x17
        /*005a*/ 	.short	(.L_21 - .L_20)
.L_20:
        /*005c*/ 	.word	0x00000000
        /*0060*/ 	.short	0x0004
        /*0062*/ 	.short	0x0020
        /*0064*/ 	.byte	0x00, 0xf4, 0x21, 0x00


	//----- nvinfo : EIATTR_KPARAM_INFO
	.align		4
.L_21:
        /*0068*/ 	.byte	0x04, 0x17
        /*006a*/ 	.short	(.L_23 - .L_22)
.L_22:
        /*006c*/ 	.word	0x00000000
        /*0070*/ 	.short	0x0003
        /*0072*/ 	.short	0x0018
        /*0074*/ 	.byte	0x00, 0xf4, 0x21, 0x00


	//----- nvinfo : EIATTR_KPARAM_INFO
	.align		4
.L_23:
        /*0078*/ 	.byte	0x04, 0x17
        /*007a*/ 	.short	(.L_25 - .L_24)
.L_24:
        /*007c*/ 	.word	0x00000000
        /*0080*/ 	.short	0x0002
        /*0082*/ 	.short	0x0010
        /*0084*/ 	.byte	0x00, 0xf4, 0x21, 0x00


	//----- nvinfo : EIATTR_KPARAM_INFO
	.align		4
.L_25:
        /*0088*/ 	.byte	0x04, 0x17
        /*008a*/ 	.short	(.L_27 - .L_26)
.L_26:
        /*008c*/ 	.word	0x00000000
        /*0090*/ 	.short	0x0001
        /*0092*/ 	.short	0x0008
        /*0094*/ 	.byte	0x00, 0xf4, 0x21, 0x00


	//----- nvinfo : EIATTR_KPARAM_INFO
	.align		4
.L_27:
        /*0098*/ 	.byte	0x04, 0x17
        /*009a*/ 	.short	(.L_29 - .L_28)
.L_28:
        /*009c*/ 	.word	0x00000000
        /*00a0*/ 	.short	0x0000
        /*00a2*/ 	.short	0x0000
        /*00a4*/ 	.byte	0x00, 0xf4, 0x21, 0x00


	//----- nvinfo : EIATTR_SPARSE_MMA_MASK
	.align		4
.L_29:
        /*00a8*/ 	.byte	0x03, 0x50
        /*00aa*/ 	.short	0x0000


	//----- nvinfo : EIATTR_MAXREG_COUNT
	.align		4
        /*00ac*/ 	.byte	0x03, 0x1b
        /*00ae*/ 	.short	0x00ff


	//----- nvinfo : EIATTR_EXIT_INSTR_OFFSETS
	.align		4
        /*00b0*/ 	.byte	0x04, 0x1c
        /*00b2*/ 	.short	(.L_31 - .L_30)


	//   ....[0]....
.L_30:
        /*00b4*/ 	.word	0x00001d70


	//----- nvinfo : EIATTR_REQNTID
	.align		4
.L_31:
        /*00b8*/ 	.byte	0x04, 0x10
        /*00ba*/ 	.short	(.L_33 - .L_32)
.L_32:
        /*00bc*/ 	.word	0x00000080
        /*00c0*/ 	.word	0x00000001
        /*00c4*/ 	.word	0x00000001


	//----- nvinfo : EIATTR_CBANK_PARAM_SIZE
	.align		4
.L_33:
        /*00c8*/ 	.byte	0x03, 0x19
        /*00ca*/ 	.short	0x004c


	//----- nvinfo : EIATTR_PARAM_CBANK
	.align		4
        /*00cc*/ 	.byte	0x04, 0x0a
        /*00ce*/ 	.short	(.L_35 - .L_34)
	.align		4
.L_34:
        /*00d0*/ 	.word	index@(.nv.constant0.triton_poi_fused_cat_51)
        /*00d4*/ 	.short	0x0210
        /*00d6*/ 	.short	0x004c


	//----- nvinfo : EIATTR_SW_WAR
	.align		4
.L_35:
        /*00d8*/ 	.byte	0x04, 0x36
        /*00da*/ 	.short	(.L_37 - .L_36)
.L_36:
        /*00dc*/ 	.word	0x00000008
.L_37:


//--------------------- .nv.callgraph             --------------------------
	.section	.nv.callgraph,"",@"SHT_CUDA_CALLGRAPH"
	.align	4
	.sectionentsize	8
	.align		4
        /*0000*/ 	.word	0x00000000
	.align		4
        /*0004*/ 	.word	0xffffffff
	.align		4
        /*0008*/ 	.word	0x00000000
	.align		4
        /*000c*/ 	.word	0xfffffffe
	.align		4
        /*0010*/ 	.word	0x00000000
	.align		4
        /*0014*/ 	.word	0xfffffffd
	.align		4
        /*0018*/ 	.word	0x00000000
	.align		4
        /*001c*/ 	.word	0xfffffffc


//--------------------- .text.triton_poi_fused_cat_51 --------------------------
	.section	.text.triton_poi_fused_cat_51,"ax",@progbits
	.align	128
        .global         triton_poi_fused_cat_51
        .type           triton_poi_fused_cat_51,@function
        .size           triton_poi_fused_cat_51,(.L_x_1 - triton_poi_fused_cat_51)
        .other          triton_poi_fused_cat_51,@"STO_CUDA_ENTRY STV_DEFAULT"
triton_poi_fused_cat_51:
.text.triton_poi_fused_cat_51:
[----:B------:R-:W-:Y:S01]  /*0000*/  LDC R1, c[0x0][0x28] ;  /* 0x00000a00ff017b82 */ /* 0x000fe20000000800 */
[----:B------:R-:W1:Y:S07]  /*0010*/  S2R R0, SR_TID.X ;  /* 0x0000000000007919 */ /* 0x000e6e0000002100 */
[----:B------:R-:W2:Y:S01]  /*0020*/  LDC.64 R12, c[0x0][0x218] ;  /* 0x00008600ff0c7b82 */ /* 0x000ea20000000a00 */
[----:B------:R-:W-:Y:S01]  /*0030*/  CS2R R14, SRZ ;  /* 0x00000000000e7805 */ /* 0x000fe2000001ff00 */
[----:B------:R-:W-:Y:S01]  /*0040*/  ULDC.64 UR4, c[0x0][0x208] ;  /* 0x0000820000047ab9 */ /* 0x000fe20000000a00 */
[----:B------:R-:W3:Y:S05]  /*0050*/  S2R R19, SR_CTAID.X ;  /* 0x0000000000137919 */ /* 0x000eea0000002500 */
[----:B------:R-:W4:Y:S01]  /*0060*/  LDC.64 R6, c[0x0][0x220] ;  /* 0x00008800ff067b82 */ /* 0x000f220000000a00 */
[----:B------:R-:W-:-:S02]  /*0070*/  CS2R R10, SRZ ;  /* 0x00000000000a7805 */ /* 0x000fc4000001ff00 */
[----:B------:R-:W-:Y:S01]  /*0080*/  CS2R R30, SRZ ;  /* 0x00000000001e7805 */ /* 0x000fe2000001ff00 */
[----:B------:R-:W-:Y:S01]  /*0090*/  ULDC.64 UR6, c[0x0][0x228] ;  /* 0x00008a0000067ab9 */ /* 0x000fe20000000a00 */
[----:B-1----:R-:W-:-:S05]  /*00a0*/  IMAD.SHL.U32 R0, R0, 0x4, RZ ;  /* 0x0000000400007824 */ /* 0x002fca00078e00ff */
[----:B------:R-:W-:-:S05]  /*00b0*/  LOP3.LUT R0, R0, 0x1fc, RZ, 0xc0, !PT ;  /* 0x000001fc00007812 */ /* 0x000fca00078ec0ff */
[----:B---3--:R-:W-:-:S05]  /*00c0*/  IMAD R5, R19, 0x400, R0 ;  /* 0x0000040013057824 */ /* 0x008fca00078e0200 */
[----:B------:R-:W-:-:S04]  /*00d0*/  SHF.R.S32.HI R24, RZ, 0x1f, R5 ;  /* 0x0000001fff187819 */ /* 0x000fc80000011405 */
[CC--:B------:R-:W-:Y:S02]  /*00e0*/  LEA.HI R0, R24.reuse, R5.reuse, RZ, 0xc ;  /* 0x0000000518007211 */ /* 0x0c0fe400078f60ff */
[----:B------:R-:W-:Y:S02]  /*00f0*/  LEA.HI R8, R24, R5, RZ, 0x6 ;  /* 0x0000000518087211 */ /* 0x000fe400078f30ff */
[----:B------:R-:W-:Y:S02]  /*0100*/  SHF.R.S32.HI R0, RZ, 0xc, R0 ;  /* 0x0000000cff007819 */ /* 0x000fe40000011400 */
[----:B------:R-:W-:Y:S02]  /*0110*/  SHF.R.S32.HI R9, RZ, 0x6, R8 ;  /* 0x00000006ff097819 */ /* 0x000fe40000011408 */
[----:B------:R-:W-:Y:S02]  /*0120*/  LEA.HI R2, R0, R0, RZ, 0x7 ;  /* 0x0000000000027211 */ /* 0x000fe400078f38ff */
[----:B------:R-:W-:-:S02]  /*0130*/  LOP3.LUT R8, R8, 0xffffffc0, RZ, 0xc0, !PT ;  /* 0xffffffc008087812 */ /* 0x000fc400078ec0ff */
[----:B------:R-:W-:Y:S02]  /*0140*/  LOP3.LUT R3, R2, 0xffffff80, RZ, 0xc0, !PT ;  /* 0xffffff8002037812 */ /* 0x000fe400078ec0ff */
[----:B------:R-:W-:-:S03]  /*0150*/  LEA.HI R2, R9, R9, RZ, 0x6 ;  /* 0x0000000909027211 */ /* 0x000fc600078f30ff */
[----:B------:R-:W-:Y:S01]  /*0160*/  IMAD.IADD R4, R0, 0x1, -R3 ;  /* 0x0000000100047824 */ /* 0x000fe200078e0a03 */
[----:B------:R-:W-:-:S04]  /*0170*/  LOP3.LUT R2, R2, 0xffffffc0, RZ, 0xc0, !PT ;  /* 0xffffffc002027812 */ /* 0x000fc800078ec0ff */
[----:B------:R-:W-:Y:S01]  /*0180*/  ISETP.GE.AND P0, PT, R4, 0x40, PT ;  /* 0x000000400400780c */ /* 0x000fe20003f06270 */
[----:B------:R-:W-:-:S04]  /*0190*/  IMAD.IADD R2, R9, 0x1, -R2 ;  /* 0x0000000109027824 */ /* 0x000fc800078e0a02 */
[----:B--2---:R-:W-:-:S08]  /*01a0*/  IMAD.WIDE R16, R2, 0x8, R12 ;  /* 0x0000000802107825 */ /* 0x004fd000078e020c */
[----:B------:R1:W2:Y:S01]  /*01b0*/  @!P0 LDG.E.EL.64 R14, desc[UR4][R16.64] ;  /* 0x00000004100e8981 */ /* 0x0002a2000c2e1b00 */
[----:B------:R-:W-:Y:S01]  /*01c0*/  IMAD.IADD R29, R5, 0x1, -R8 ;  /* 0x00000001051d7824 */ /* 0x000fe200078e0a08 */
[----:B------:R-:W-:-:S03]  /*01d0*/  CS2R R8, SRZ ;  /* 0x0000000000087805 */ /* 0x000fc6000001ff00 */
[----:B----4-:R-:W-:-:S05]  /*01e0*/  IMAD.WIDE R40, R29, 0x8, R6 ;  /* 0x000000081d287825 */ /* 0x010fca00078e0206 */
[----:B------:R-:W3:Y:S01]  /*01f0*/  @!P0 LDG.E.EL.128 R8, desc[UR4][R40.64] ;  /* 0x0000000428088981 */ /* 0x000ee2000c2e1d00 */
[----:B------:R-:W-:Y:S01]  /*0200*/  SHF.R.S32.HI R3, RZ, 0x15, R19 ;  /* 0x00000015ff037819 */ /* 0x000fe20000011413 */
[C---:B------:R-:W-:Y:S01]  /*0210*/  VIADD R22, R5.reuse, 0x2 ;  /* 0x0000000205167836 */ /* 0x040fe20000000000 */
[----:B------:R-:W-:Y:S01]  /*0220*/  CS2R R18, SRZ ;  /* 0x0000000000127805 */ /* 0x000fe2000001ff00 */
[----:B------:R-:W-:Y:S01]  /*0230*/  VIADD R25, R5, 0x200 ;  /* 0x0000020005197836 */ /* 0x000fe20000000000 */
[----:B------:R-:W-:-:S04]  /*0240*/  SGXT R3, R3, 0x1 ;  /* 0x000000010303781a */ /* 0x000fc80000000200 */
[C---:B------:R-:W-:Y:S02]  /*0250*/  LEA.HI R0, R3.reuse, R22, RZ, 0x6 ;  /* 0x0000001603007211 */ /* 0x040fe400078f30ff */
[----:B------:R-:W-:Y:S02]  /*0260*/  SHF.R.S32.HI R28, RZ, 0x1f, R25 ;  /* 0x0000001fff1c7819 */ /* 0x000fe40000011419 */
[----:B-1----:R-:W-:Y:S02]  /*0270*/  LOP3.LUT R17, R0, 0xffffffc0, RZ, 0xc0, !PT ;  /* 0xffffffc000117812 */ /* 0x002fe400078ec0ff */
[-C--:B------:R-:W-:Y:S02]  /*0280*/  LEA.HI R0, R28, R25.reuse, RZ, 0xc ;  /* 0x000000191c007211 */ /* 0x080fe400078f60ff */
[----:B------:R-:W-:Y:S01]  /*0290*/  LEA.HI R20, R3, R25, RZ, 0x6 ;  /* 0x0000001903147211 */ /* 0x000fe200078f30ff */
[----:B------:R-:W-:Y:S01]  /*02a0*/  IMAD.IADD R22, R22, 0x1, -R17 ;  /* 0x0000000116167824 */ /* 0x000fe200078e0a11 */
[----:B------:R-:W-:-:S02]  /*02b0*/  CS2R R16, SRZ ;  /* 0x0000000000107805 */ /* 0x000fc4000001ff00 */
[----:B------:R-:W-:Y:S01]  /*02c0*/  SHF.R.S32.HI R0, RZ, 0xc, R0 ;  /* 0x0000000cff007819 */ /* 0x000fe20000011400 */
[----:B------:R-:W-:-:S03]  /*02d0*/  IMAD.WIDE R6, R22, 0x8, R6 ;  /* 0x0000000816067825 */ /* 0x000fc600078e0206 */
[----:B------:R-:W-:Y:S02]  /*02e0*/  LEA.HI R3, R0, R0, RZ, 0x7 ;  /* 0x0000000000037211 */ /* 0x000fe400078f38ff */
[----:B------:R-:W4:Y:S01]  /*02f0*/  @!P0 LDG.E.EL.128 R16, desc[UR4][R6.64] ;  /* 0x0000000406108981 */ /* 0x000f22000c2e1d00 */
[----:B------:R-:W-:Y:S02]  /*0300*/  SHF.R.S32.HI R20, RZ, 0x6, R20 ;  /* 0x00000006ff147819 */ /* 0x000fe40000011414 */
[----:B------:R-:W-:Y:S02]  /*0310*/  LOP3.LUT R3, R3, 0xffffff80, RZ, 0xc0, !PT ;  /* 0xffffff8003037812 */ /* 0x000fe400078ec0ff */
[----:B------:R-:W-:-:S03]  /*0320*/  LEA.HI R21, R20, R20, RZ, 0x6 ;  /* 0x0000001414157211 */ /* 0x000fc600078f30ff */
[----:B------:R-:W-:Y:S01]  /*0330*/  IMAD.IADD R0, R0, 0x1, -R3 ;  /* 0x0000000100007824 */ /* 0x000fe200078e0a03 */
[----:B------:R-:W-:-:S04]  /*0340*/  LOP3.LUT R3, R21, 0xffffffc0, RZ, 0xc0, !PT ;  /* 0xffffffc015037812 */ /* 0x000fc800078ec0ff */
[----:B------:R-:W-:Y:S01]  /*0350*/  ISETP.GE.AND P1, PT, R0, 0x40, PT ;  /* 0x000000400000780c */ /* 0x000fe20003f26270 */
[----:B------:R-:W-:-:S04]  /*0360*/  IMAD.IADD R3, R20, 0x1, -R3 ;  /* 0x0000000114037824 */ /* 0x000fc800078e0a03 */
[----:B------:R-:W-:-:S08]  /*0370*/  IMAD.WIDE R12, R3, 0x8, R12 ;  /* 0x00000008030c7825 */ /* 0x000fd000078e020c */
[----:B------:R1:W5:Y:S02]  /*0380*/  @!P1 LDG.E.EL.64 R30, desc[UR4][R12.64] ;  /* 0x000000040c1e9981 */ /* 0x000364000c2e1b00 */
[----:B-1----:R-:W-:Y:S02]  /*0390*/  CS2R R12, SRZ ;  /* 0x00000000000c7805 */ /* 0x002fe4000001ff00 */
[----:B------:R-:W-:Y:S01]  /*03a0*/  LEA.HI R24, R24, R5, RZ, 0x13 ;  /* 0x0000000518187211 */ /* 0x000fe200078f98ff */
[----:B------:R-:W-:-:S03]  /*03b0*/  IMAD.SHL.U32 R35, R4, 0x400, RZ ;  /* 0x0000040004237824 */ /* 0x000fc600078e00ff */
[----:B------:R-:W-:-:S05]  /*03c0*/  SHF.R.S32.HI R23, RZ, 0x13, R24 ;  /* 0x00000013ff177819 */ /* 0x000fca0000011418 */
[----:B------:R-:W-:Y:S01]  /*03d0*/  IMAD.U32 R33, R23, 0x10000, RZ ;  /* 0x0001000017217824 */ /* 0x000fe200078e00ff */
[----:B--2---:R-:W-:Y:S02]  /*03e0*/  SEL R15, R15, RZ, !P0 ;  /* 0x000000ff0f0f7207 */ /* 0x004fe40004000000 */
[----:B------:R-:W-:Y:S02]  /*03f0*/  SEL R21, R14, RZ, !P0 ;  /* 0x000000ff0e157207 */ /* 0x000fe40004000000 */
[----:B------:R-:W-:-:S04]  /*0400*/  SHF.R.U32.HI R20, RZ, 0x1a, R15 ;  /* 0x0000001aff147819 */ /* 0x000fc8000001160f */
[----:B------:R-:W-:-:S04]  /*0410*/  LOP3.LUT R14, R20, 0x20, RZ, 0xc0, !PT ;  /* 0x00000020140e7812 */ /* 0x000fc800078ec0ff */
[----:B------:R-:W-:Y:S02]  /*0420*/  IADD3 R14, P2, R14, R21, RZ ;  /* 0x000000150e0e7210 */ /* 0x000fe40007f5e0ff */
[----:B---3--:R-:W-:-:S03]  /*0430*/  SEL R21, R9, RZ, !P0 ;  /* 0x000000ff09157207 */ /* 0x008fc60004000000 */
[----:B------:R-:W-:Y:S01]  /*0440*/  IMAD.X R27, RZ, RZ, R15, P2 ;  /* 0x000000ffff1b7224 */ /* 0x000fe200010e060f */
[----:B------:R-:W-:Y:S01]  /*0450*/  SEL R20, R8, RZ, !P0 ;  /* 0x000000ff08147207 */ /* 0x000fe20004000000 */
[----:B------:R-:W-:Y:S01]  /*0460*/  IMAD.SHL.U32 R26, R14, 0x80, RZ ;  /* 0x000000800e1a7824 */ /* 0x000fe200078e00ff */
[----:B------:R-:W-:Y:S02]  /*0470*/  SEL R10, R10, RZ, !P0 ;  /* 0x000000ff0a0a7207 */ /* 0x000fe40004000000 */
[----:B------:R-:W-:Y:S02]  /*0480*/  SHF.L.U64.HI R27, R14, 0x7, R27 ;  /* 0x000000070e1b7819 */ /* 0x000fe4000001021b */
[----:B------:R-:W-:Y:S02]  /*0490*/  CS2R R14, SRZ ;  /* 0x00000000000e7805 */ /* 0x000fe4000001ff00 */
[----:B------:R-:W-:Y:S02]  /*04a0*/  SHF.R.U32.HI R9, RZ, 0x18, R21 ;  /* 0x00000018ff097819 */ /* 0x000fe40000011615 */
[----:B------:R-:W-:-:S02]  /*04b0*/  SEL R11, R11, RZ, !P0 ;  /* 0x000000ff0b0b7207 */ /* 0x000fc40004000000 */
[----:B------:R-:W-:Y:S01]  /*04c0*/  LEA R8, P3, R20, UR6, 0x2 ;  /* 0x0000000614087c11 */ /* 0x000fe2000f8610ff */
[----:B------:R-:W2:Y:S01]  /*04d0*/  @!P1 LDG.E.EL.128 R12, desc[UR4][R40.64] ;  /* 0x00000004280c9981 */ /* 0x000ea2000c2e1d00 */
[----:B------:R-:W-:Y:S02]  /*04e0*/  LEA R37, P2, R10, UR6, 0x2 ;  /* 0x000000060a257c11 */ /* 0x000fe4000f8410ff */
[----:B------:R-:W-:Y:S02]  /*04f0*/  LOP3.LUT R9, R9, 0x80, RZ, 0xc0, !PT ;  /* 0x0000008009097812 */ /* 0x000fe400078ec0ff */
[----:B------:R-:W-:Y:S02]  /*0500*/  LEA.HI.X R20, R20, UR7, R21, 0x2, P3 ;  /* 0x0000000714147c11 */ /* 0x000fe400098f1415 */
[----:B------:R-:W-:Y:S02]  /*0510*/  LEA.HI.X R10, R10, UR7, R11, 0x2, P2 ;  /* 0x000000070a0a7c11 */ /* 0x000fe400090f140b */
[----:B------:R-:W-:-:S02]  /*0520*/  IADD3 R8, P2, P3, R26, R8, R9 ;  /* 0x000000081a087210 */ /* 0x000fc40007b5e009 */
[----:B------:R-:W-:Y:S02]  /*0530*/  SHF.R.U32.HI R36, RZ, 0x18, R11 ;  /* 0x00000018ff247819 */ /* 0x000fe4000001160b */
[----:B------:R-:W-:Y:S02]  /*0540*/  IADD3.X R9, R27, R20, RZ, P2, P3 ;  /* 0x000000141b097210 */ /* 0x000fe400017e64ff */
[----:B------:R-:W-:Y:S01]  /*0550*/  LOP3.LUT R36, R36, 0x80, RZ, 0xc0, !PT ;  /* 0x0000008024247812 */ /* 0x000fe200078ec0ff */
[----:B------:R-:W-:-:S03]  /*0560*/  IMAD.WIDE R8, R35, 0x4, R8 ;  /* 0x0000000423087825 */ /* 0x000fc600078e0208 */
[----:B------:R-:W-:-:S04]  /*0570*/  IADD3 R36, P4, P5, R26, R37, R36 ;  /* 0x000000251a247210 */ /* 0x000fc80007d9e024 */
[----:B------:R-:W-:Y:S01]  /*0580*/  IADD3.X R37, R27, R10, RZ, P4, P5 ;  /* 0x0000000a1b257210 */ /* 0x000fe200027ea4ff */
[----:B------:R-:W-:Y:S01]  /*0590*/  IMAD.WIDE R38, R33, 0x4, R8 ;  /* 0x0000000421267825 */ /* 0x000fe200078e0208 */
[----:B------:R-:W-:Y:S02]  /*05a0*/  CS2R R8, SRZ ;  /* 0x0000000000087805 */ /* 0x000fe4000001ff00 */
[----:B------:R-:W-:-:S06]  /*05b0*/  CS2R R10, SRZ ;  /* 0x00000000000a7805 */ /* 0x000fcc000001ff00 */
[----:B------:R1:W3:Y:S01]  /*05c0*/  @!P1 LDG.E.EL.128 R8, desc[UR4][R6.64] ;  /* 0x0000000406089981 */ /* 0x0002e2000c2e1d00 */
[----:B----4-:R-:W-:Y:S02]  /*05d0*/  SEL R32, R16, RZ, !P0 ;  /* 0x000000ff10207207 */ /* 0x010fe40004000000 */
[----:B------:R-:W-:Y:S02]  /*05e0*/  SEL R16, R18, RZ, !P0 ;  /* 0x000000ff12107207 */ /* 0x000fe40004000000 */
[----:B------:R-:W-:Y:S02]  /*05f0*/  SEL R17, R17, RZ, !P0 ;  /* 0x000000ff11117207 */ /* 0x000fe40004000000 */
[----:B------:R-:W-:-:S04]  /*0600*/  LEA R18, P2, R32, UR6, 0x2 ;  /* 0x0000000620127c11 */ /* 0x000fc8000f8410ff */
[--C-:B------:R-:W-:Y:S02]  /*0610*/  LEA.HI.X R32, R32, UR7, R17.reuse, 0x2, P2 ;  /* 0x0000000720207c11 */ /* 0x100fe400090f1411 */
[----:B------:R-:W-:Y:S02]  /*0620*/  SHF.R.U32.HI R17, RZ, 0x18, R17 ;  /* 0x00000018ff117819 */ /* 0x000fe40000011611 */
[----:B------:R-:W-:Y:S02]  /*0630*/  SEL R19, R19, RZ, !P0 ;  /* 0x000000ff13137207 */ /* 0x000fe40004000000 */
[----:B------:R-:W-:-:S04]  /*0640*/  LOP3.LUT R17, R17, 0x80, RZ, 0xc0, !PT ;  /* 0x0000008011117812 */ /* 0x000fc800078ec0ff */
[----:B------:R-:W-:Y:S02]  /*0650*/  IADD3 R18, P2, P3, R26, R18, R17 ;  /* 0x000000121a127210 */ /* 0x000fe40007b5e011 */
[--C-:B------:R-:W-:Y:S02]  /*0660*/  SHF.R.U32.HI R17, RZ, 0x18, R19.reuse ;  /* 0x00000018ff117819 */ /* 0x100fe40000011613 */
[C---:B------:R-:W-:Y:S02]  /*0670*/  LEA R34, P4, R16.reuse, UR6, 0x2 ;  /* 0x0000000610227c11 */ /* 0x040fe4000f8810ff */
[----:B------:R-:W-:Y:S02]  /*0680*/  LOP3.LUT R17, R17, 0x80, RZ, 0xc0, !PT ;  /* 0x0000008011117812 */ /* 0x000fe400078ec0ff */
[----:B-1----:R-:W-:Y:S02]  /*0690*/  LEA.HI.X R6, R16, UR7, R19, 0x2, P4 ;  /* 0x0000000710067c11 */ /* 0x002fe4000a0f1413 */
[----:B------:R-:W-:-:S02]  /*06a0*/  IADD3 R16, P4, P5, R26, R34, R17 ;  /* 0x000000221a107210 */ /* 0x000fc40007d9e011 */
[C---:B------:R-:W-:Y:S02]  /*06b0*/  IADD3.X R19, R27.reuse, R32, RZ, P2, P3 ;  /* 0x000000201b137210 */ /* 0x040fe400017e64ff */
[----:B------:R-:W-:Y:S01]  /*06c0*/  IADD3.X R17, R27, R6, RZ, P4, P5 ;  /* 0x000000061b117210 */ /* 0x000fe200027ea4ff */
[----:B------:R-:W-:Y:S01]  /*06d0*/  IMAD.WIDE R6, R35, 0x4, R18 ;  /* 0x0000000423067825 */ /* 0x000fe200078e0212 */
[----:B-----5:R-:W-:-:S03]  /*06e0*/  SEL R18, R31, RZ, !P1 ;  /* 0x000000ff1f127207 */ /* 0x020fc60004800000 */
[----:B------:R-:W-:Y:S01]  /*06f0*/  IMAD.WIDE R36, R35, 0x4, R36 ;  /* 0x0000000423247825 */ /* 0x000fe200078e0224 */
[----:B------:R-:W-:Y:S02]  /*0700*/  SHF.R.U32.HI R19, RZ, 0x1a, R18 ;  /* 0x0000001aff137819 */ /* 0x000fe40000011612 */
[----:B------:R-:W-:Y:S02]  /*0710*/  CS2R R20, SRZ ;  /* 0x0000000000147805 */ /* 0x000fe4000001ff00 */
[----:B------:R-:W-:Y:S01]  /*0720*/  SEL R32, R30, RZ, !P1 ;  /* 0x000000ff1e207207 */ /* 0x000fe20004800000 */
[----:B------:R-:W-:Y:S01]  /*0730*/  IMAD.WIDE R30, R33, 0x4, R6 ;  /* 0x00000004211e7825 */ /* 0x000fe200078e0206 */
[----:B------:R-:W-:-:S03]  /*0740*/  LOP3.LUT R7, R19, 0x20, RZ, 0xc0, !PT ;  /* 0x0000002013077812 */ /* 0x000fc600078ec0ff */
[----:B------:R-:W-:-:S04]  /*0750*/  IMAD.WIDE R36, R33, 0x4, R36 ;  /* 0x0000000421247825 */ /* 0x000fc800078e0224 */
[----:B------:R-:W-:Y:S01]  /*0760*/  IMAD.WIDE R16, R35, 0x4, R16 ;  /* 0x0000000423107825 */ /* 0x000fe200078e0210 */
[----:B------:R-:W-:Y:S01]  /*0770*/  IADD3 R34, P2, R7, R32, RZ ;  /* 0x0000002007227210 */ /* 0x000fe20007f5e0ff */
[----:B------:R-:W4:Y:S02]  /*0780*/  @!P0 LDG.E.EL R20, desc[UR4][R36.64] ;  /* 0x0000000424148981 */ /* 0x000f24000c2e1900 */
[----:B------:R-:W-:Y:S02]  /*0790*/  IMAD.WIDE R16, R33, 0x4, R16 ;  /* 0x0000000421107825 */ /* 0x000fe400078e0210 */
[----:B------:R-:W5:Y:S02]  /*07a0*/  @!P0 LDG.E.EL R21, desc[UR4][R38.64] ;  /* 0x0000000426158981 */ /* 0x000f64000c2e1900 */
[----:B------:R-:W-:Y:S02]  /*07b0*/  IMAD.MOV.U32 R6, RZ, RZ, RZ ;  /* 0x000000ffff067224 */ /* 0x000fe400078e00ff */
[----:B------:R-:W-:-:S04]  /*07c0*/  IMAD.MOV.U32 R7, RZ, RZ, RZ ;  /* 0x000000ffff077224 */ /* 0x000fc800078e00ff */
[----:B------:R1:W4:Y:S04]  /*07d0*/  @!P0 LDG.E.EL R6, desc[UR4][R30.64] ;  /* 0x000000041e068981 */ /* 0x000328000c2e1900 */
[----:B------:R2:W4:Y:S01]  /*07e0*/  @!P0 LDG.E.EL R7, desc[UR4][R16.64] ;  /* 0x0000000410078981 */ /* 0x000522000c2e1900 */
[----:B01----:R-:W-:-:S04]  /*07f0*/  LEA.HI R31, R28, R25, RZ, 0x13 ;  /* 0x000000191c1f7211 */ /* 0x003fc800078f98ff */
[----:B------:R-:W-:Y:S02]  /*0800*/  SHF.R.S32.HI R28, RZ, 0x13, R31 ;  /* 0x00000013ff1c7819 */ /* 0x000fe4000001141f */
[----:B--2---:R-:W-:Y:S02]  /*0810*/  SEL R19, R13, RZ, !P1 ;  /* 0x000000ff0d137207 */ /* 0x004fe40004800000 */
[----:B------:R-:W-:Y:S02]  /*0820*/  SEL R36, R12, RZ, !P1 ;  /* 0x000000ff0c247207 */ /* 0x000fe40004800000 */
[----:B------:R-:W-:Y:S01]  /*0830*/  SHF.R.U32.HI R33, RZ, 0x18, R19 ;  /* 0x00000018ff217819 */ /* 0x000fe20000011613 */
[----:B------:R-:W-:Y:S01]  /*0840*/  IMAD.X R13, RZ, RZ, R18, P2 ;  /* 0x000000ffff0d7224 */ /* 0x000fe200010e0612 */
[----:B------:R-:W-:Y:S01]  /*0850*/  LEA R32, P2, R36, UR6, 0x2 ;  /* 0x0000000624207c11 */ /* 0x000fe2000f8410ff */
[----:B------:R-:W-:Y:S01]  /*0860*/  IMAD.SHL.U32 R12, R34, 0x80, RZ ;  /* 0x00000080220c7824 */ /* 0x000fe200078e00ff */
[----:B------:R-:W-:-:S02]  /*0870*/  LOP3.LUT R33, R33, 0x80, RZ, 0xc0, !PT ;  /* 0x0000008021217812 */ /* 0x000fc400078ec0ff */
[----:B------:R-:W-:Y:S02]  /*0880*/  SEL R18, R14, RZ, !P1 ;  /* 0x000000ff0e127207 */ /* 0x000fe40004800000 */
[----:B------:R-:W-:Y:S02]  /*0890*/  LEA.HI.X R14, R36, UR7, R19, 0x2, P2 ;  /* 0x00000007240e7c11 */ /* 0x000fe400090f1413 */
[----:B------:R-:W-:Y:S02]  /*08a0*/  SHF.L.U64.HI R13, R34, 0x7, R13 ;  /* 0x00000007220d7819 */ /* 0x000fe4000001020d */
[----:B------:R-:W-:Y:S02]  /*08b0*/  IADD3 R32, P2, P3, R12, R32, R33 ;  /* 0x000000200c207210 */ /* 0x000fe40007b5e021 */
[----:B------:R-:W-:Y:S01]  /*08c0*/  SEL R35, R15, RZ, !P1 ;  /* 0x000000ff0f237207 */ /* 0x000fe20004800000 */
[----:B------:R-:W-:Y:S01]  /*08d0*/  IMAD.SHL.U32 R15, R0, 0x400, RZ ;  /* 0x00000400000f7824 */ /* 0x000fe200078e00ff */
[----:B------:R-:W-:-:S02]  /*08e0*/  IADD3.X R33, R13, R14, RZ, P2, P3 ;  /* 0x0000000e0d217210 */ /* 0x000fc400017e64ff */
[----:B------:R-:W-:Y:S01]  /*08f0*/  SHF.R.U32.HI R17, RZ, 0x18, R35 ;  /* 0x00000018ff117819 */ /* 0x000fe20000011623 */
[----:B------:R-:W-:Y:S01]  /*0900*/  IMAD.U32 R14, R28, 0x10000, RZ ;  /* 0x000100001c0e7824 */ /* 0x000fe200078e00ff */
[C---:B------:R-:W-:Y:S01]  /*0910*/  LEA R19, P4, R18.reuse, UR6, 0x2 ;  /* 0x0000000612137c11 */ /* 0x040fe2000f8810ff */
[----:B------:R-:W-:Y:S01]  /*0920*/  IMAD.WIDE R32, R15, 0x4, R32 ;  /* 0x000000040f207825 */ /* 0x000fe200078e0220 */
[----:B------:R-:W-:Y:S02]  /*0930*/  LOP3.LUT R17, R17, 0x80, RZ, 0xc0, !PT ;  /* 0x0000008011117812 */ /* 0x000fe400078ec0ff */
[----:B------:R-:W-:Y:S02]  /*0940*/  LEA.HI.X R18, R18, UR7, R35, 0x2, P4 ;  /* 0x0000000712127c11 */ /* 0x000fe4000a0f1423 */
[----:B---3--:R-:W-:Y:S01]  /*0950*/  SEL R37, R9, RZ, !P1 ;  /* 0x000000ff09257207 */ /* 0x008fe20004800000 */
[----:B------:R-:W-:Y:S01]  /*0960*/  IMAD.WIDE R34, R14, 0x4, R32 ;  /* 0x000000040e227825 */ /* 0x000fe200078e0220 */
[----:B------:R-:W-:-:S02]  /*0970*/  IADD3 R16, P2, P3, R12, R19, R17 ;  /* 0x000000130c107210 */ /* 0x000fc40007b5e011 */
[----:B------:R-:W-:Y:S02]  /*0980*/  SEL R30, R8, RZ, !P1 ;  /* 0x000000ff081e7207 */ /* 0x000fe40004800000 */
[----:B------:R-:W-:Y:S02]  /*0990*/  SHF.R.U32.HI R33, RZ, 0x18, R37 ;  /* 0x00000018ff217819 */ /* 0x000fe40000011625 */
[----:B------:R-:W-:Y:S02]  /*09a0*/  IADD3.X R17, R13, R18, RZ, P2, P3 ;  /* 0x000000120d117210 */ /* 0x000fe400017e64ff */
[C---:B------:R-:W-:Y:S02]  /*09b0*/  LEA R18, P2, R30.reuse, UR6, 0x2 ;  /* 0x000000061e127c11 */ /* 0x040fe4000f8410ff */
[----:B------:R-:W-:Y:S01]  /*09c0*/  LOP3.LUT R33, R33, 0x80, RZ, 0xc0, !PT ;  /* 0x0000008021217812 */ /* 0x000fe200078ec0ff */
[----:B------:R-:W-:Y:S01]  /*09d0*/  IMAD.WIDE R8, R15, 0x4, R16 ;  /* 0x000000040f087825 */ /* 0x000fe200078e0210 */
[----:B------:R-:W-:-:S02]  /*09e0*/  LEA.HI.X R30, R30, UR7, R37, 0x2, P2 ;  /* 0x000000071e1e7c11 */ /* 0x000fc400090f1425 */
[----:B------:R-:W-:Y:S02]  /*09f0*/  IADD3 R16, P2, P3, R12, R18, R33 ;  /* 0x000000120c107210 */ /* 0x000fe40007b5e021 */
[----:B------:R-:W0:Y:S02]  /*0a00*/  LDC.64 R32, c[0x0][0x230] ;  /* 0x00008c00ff207b82 */ /* 0x000e240000000a00 */
[----:B------:R-:W-:Y:S02]  /*0a10*/  IADD3.X R17, R13, R30, RZ, P2, P3 ;  /* 0x0000001e0d117210 */ /* 0x000fe400017e64ff */
[----:B------:R-:W-:Y:S01]  /*0a20*/  SEL R10, R10, RZ, !P1 ;  /* 0x000000ff0a0a7207 */ /* 0x000fe20004800000 */
[----:B------:R-:W-:Y:S02]  /*0a30*/  IMAD.MOV.U32 R18, RZ, RZ, RZ ;  /* 0x000000ffff127224 */ /* 0x000fe400078e00ff */
[----:B------:R-:W-:Y:S01]  /*0a40*/  IMAD.WIDE R16, R15, 0x4, R16 ;  /* 0x000000040f107825 */ /* 0x000fe200078e0210 */
[----:B------:R-:W-:-:S02]  /*0a50*/  SEL R11, R11, RZ, !P1 ;  /* 0x000000ff0b0b7207 */ /* 0x000fc40004800000 */
[----:B------:R-:W-:Y:S01]  /*0a60*/  LEA R36, P2, R10, UR6, 0x2 ;  /* 0x000000060a247c11 */ /* 0x000fe2000f8410ff */
[----:B------:R-:W-:Y:S02]  /*0a70*/  IMAD.MOV.U32 R19, RZ, RZ, RZ ;  /* 0x000000ffff137224 */ /* 0x000fe400078e00ff */
[----:B------:R-:W-:Y:S01]  /*0a80*/  IMAD.WIDE R8, R14, 0x4, R8 ;  /* 0x000000040e087825 */ /* 0x000fe200078e0208 */
[----:B------:R-:W-:-:S03]  /*0a90*/  SHF.R.U32.HI R37, RZ, 0x18, R11 ;  /* 0x00000018ff257819 */ /* 0x000fc6000001160b */
[----:B------:R-:W-:Y:S01]  /*0aa0*/  IMAD.WIDE R38, R14, 0x4, R16 ;  /* 0x000000040e267825 */ /* 0x000fe200078e0210 */
[----:B------:R1:W2:Y:S01]  /*0ab0*/  @!P1 LDG.E.EL R18, desc[UR4][R8.64] ;  /* 0x0000000408129981 */ /* 0x0002a2000c2e1900 */
[----:B------:R-:W-:Y:S02]  /*0ac0*/  LEA.HI.X R16, R10, UR7, R11, 0x2, P2 ;  /* 0x000000070a107c11 */ /* 0x000fe400090f140b */
[----:B------:R-:W-:Y:S01]  /*0ad0*/  CS2R R10, SRZ ;  /* 0x00000000000a7805 */ /* 0x000fe2000001ff00 */
[----:B------:R0:W3:Y:S01]  /*0ae0*/  @!P1 LDG.E.EL R19, desc[UR4][R34.64] ;  /* 0x0000000422139981 */ /* 0x0000e2000c2e1900 */
[----:B-1----:R-:W-:Y:S01]  /*0af0*/  CS2R R8, SRZ ;  /* 0x0000000000087805 */ /* 0x002fe2000001ff00 */
[----:B0-----:R-:W-:-:S05]  /*0b00*/  IMAD.WIDE R34, R29, 0x8, R32 ;  /* 0x000000081d227825 */ /* 0x001fca00078e0220 */
[----:B------:R-:W2:Y:S01]  /*0b10*/  @!P0 LDG.E.EL.128 R8, desc[UR4][R34.64] ;  /* 0x0000000422088981 */ /* 0x000ea2000c2e1d00 */
[----:B------:R-:W-:-:S04]  /*0b20*/  LOP3.LUT R37, R37, 0x80, RZ, 0xc0, !PT ;  /* 0x0000008025257812 */ /* 0x000fc800078ec0ff */
[----:B------:R-:W-:-:S04]  /*0b30*/  IADD3 R36, P2, P3, R12, R36, R37 ;  /* 0x000000240c247210 */ /* 0x000fc80007b5e025 */
[----:B------:R-:W-:-:S03]  /*0b40*/  IADD3.X R37, R13, R16, RZ, P2, P3 ;  /* 0x000000100d257210 */ /* 0x000fc600017e64ff */
[----:B------:R-:W-:-:S04]  /*0b50*/  IMAD.WIDE R36, R15, 0x4, R36 ;  /* 0x000000040f247825 */ /* 0x000fc800078e0224 */
[----:B------:R-:W-:Y:S02]  /*0b60*/  IMAD.MOV.U32 R16, RZ, RZ, RZ ;  /* 0x000000ffff107224 */ /* 0x000fe400078e00ff */
[----:B------:R-:W-:Y:S01]  /*0b70*/  IMAD.WIDE R14, R14, 0x4, R36 ;  /* 0x000000040e0e7825 */ /* 0x000fe200078e0224 */
[----:B------:R-:W-:-:S04]  /*0b80*/  SHF.R.S32.HI R36, RZ, 0x1f, R5 ;  /* 0x0000001fff247819 */ /* 0x000fc80000011405 */
[----:B------:R-:W-:Y:S01]  /*0b90*/  LEA.HI R36, R36, R5, RZ, 0x13 ;  /* 0x0000000524247211 */ /* 0x000fe200078f98ff */
[----:B------:R0:W3:Y:S01]  /*0ba0*/  @!P1 LDG.E.EL R16, desc[UR4][R14.64] ;  /* 0x000000040e109981 */ /* 0x0000e2000c2e1900 */
[----:B------:R-:W-:-:S04]  /*0bb0*/  IMAD.WIDE R32, R22, 0x8, R32 ;  /* 0x0000000816207825 */ /* 0x000fc800078e0220 */
[----:B0-----:R-:W-:Y:S01]  /*0bc0*/  IMAD.MOV.U32 R14, RZ, RZ, RZ ;  /* 0x000000ffff0e7224 */ /* 0x001fe200078e00ff */
[----:B--2---:R-:W-:Y:S02]  /*0bd0*/  SEL R29, R9, RZ, !P0 ;  /* 0x000000ff091d7207 */ /* 0x004fe40004000000 */
[----:B------:R-:W-:Y:S02]  /*0be0*/  SEL R30, R8, RZ, !P0 ;  /* 0x000000ff081e7207 */ /* 0x000fe40004000000 */
[----:B------:R-:W-:Y:S02]  /*0bf0*/  SHF.R.U32.HI R9, RZ, 0x18, R29 ;  /* 0x00000018ff097819 */ /* 0x000fe4000001161d */
[----:B------:R-:W-:Y:S02]  /*0c00*/  LEA R8, P2, R30, UR6, 0x2 ;  /* 0x000000061e087c11 */ /* 0x000fe4000f8410ff */
[----:B------:R-:W-:Y:S02]  /*0c10*/  LOP3.LUT R9, R9, 0x80, RZ, 0xc0, !PT ;  /* 0x0000008009097812 */ /* 0x000fe400078ec0ff */
[----:B------:R-:W-:-:S02]  /*0c20*/  SEL R15, R11, RZ, !P0 ;  /* 0x000000ff0b0f7207 */ /* 0x000fc40004000000 */
[----:B------:R-:W-:Y:S02]  /*0c30*/  LEA.HI.X R30, R30, UR7, R29, 0x2, P2 ;  /* 0x000000071e1e7c11 */ /* 0x000fe400090f141d */
[----:B------:R-:W-:Y:S02]  /*0c40*/  IADD3 R8, P2, P3, R26, R8, R9 ;  /* 0x000000081a087210 */ /* 0x000fe40007b5e009 */
[----:B------:R-:W-:Y:S02]  /*0c50*/  SHF.R.S32.HI R29, RZ, 0x13, R36 ;  /* 0x00000013ff1d7819 */ /* 0x000fe40000011424 */
[----:B------:R-:W-:Y:S02]  /*0c60*/  SEL R36, R10, RZ, !P0 ;  /* 0x000000ff0a247207 */ /* 0x000fe40004000000 */
[----:B------:R-:W-:Y:S02]  /*0c70*/  SHF.R.U32.HI R11, RZ, 0x18, R15 ;  /* 0x00000018ff0b7819 */ /* 0x000fe4000001160f */
[----:B------:R-:W-:-:S02]  /*0c80*/  IADD3.X R9, R27, R30, RZ, P2, P3 ;  /* 0x0000001e1b097210 */ /* 0x000fc400017e64ff */
[----:B------:R-:W-:Y:S02]  /*0c90*/  LEA R10, P2, R36, UR6, 0x2 ;  /* 0x00000006240a7c11 */ /* 0x000fe4000f8410ff */
[----:B------:R-:W-:Y:S01]  /*0ca0*/  LOP3.LUT R11, R11, 0x80, RZ, 0xc0, !PT ;  /* 0x000000800b0b7812 */ /* 0x000fe200078ec0ff */
[----:B------:R-:W-:Y:S01]  /*0cb0*/  IMAD.SHL.U32 R30, R4, 0x400, RZ ;  /* 0x00000400041e7824 */ /* 0x000fe200078e00ff */
[----:B------:R-:W-:Y:S02]  /*0cc0*/  LEA.HI.X R36, R36, UR7, R15, 0x2, P2 ;  /* 0x0000000724247c11 */ /* 0x000fe400090f140f */
[----:B------:R-:W-:Y:S01]  /*0cd0*/  IADD3 R10, P2, P3, R26, R10, R11 ;  /* 0x0000000a1a0a7210 */ /* 0x000fe20007b5e00b */
[----:B------:R-:W-:-:S03]  /*0ce0*/  IMAD.WIDE R8, R30, 0x4, R8 ;  /* 0x000000041e087825 */ /* 0x000fc600078e0208 */
[----:B------:R-:W-:Y:S01]  /*0cf0*/  IADD3.X R11, R27, R36, RZ, P2, P3 ;  /* 0x000000241b0b7210 */ /* 0x000fe200017e64ff */
[----:B------:R-:W-:Y:S02]  /*0d00*/  IMAD.U32 R29, R29, 0x10000, RZ ;  /* 0x000100001d1d7824 */ /* 0x000fe400078e00ff */
[----:B------:R-:W-:-:S04]  /*0d10*/  IMAD.WIDE R10, R30, 0x4, R10 ;  /* 0x000000041e0a7825 */ /* 0x000fc800078e020a */
[----:B------:R-:W-:-:S04]  /*0d20*/  IMAD.WIDE R8, R29, 0x4, R8 ;  /* 0x000000041d087825 */ /* 0x000fc800078e0208 */
[----:B------:R-:W-:Y:S01]  /*0d30*/  IMAD.WIDE R36, R29, 0x4, R10 ;  /* 0x000000041d247825 */ /* 0x000fe200078e020a */
[----:B------:R0:W2:Y:S01]  /*0d40*/  @!P0 LDG.E.EL R14, desc[UR4][R8.64] ;  /* 0x00000004080e8981 */ /* 0x0000a2000c2e1900 */
[----:B------:R-:W-:Y:S02]  /*0d50*/  CS2R R10, SRZ ;  /* 0x00000000000a7805 */ /* 0x000fe4000001ff00 */
[----:B0-----:R-:W-:-:S06]  /*0d60*/  CS2R R8, SRZ ;  /* 0x0000000000087805 */ /* 0x001fcc000001ff00 */
[----:B------:R-:W2:Y:S01]  /*0d70*/  @!P0 LDG.E.EL.128 R8, desc[UR4][R32.64] ;  /* 0x0000000420088981 */ /* 0x000ea2000c2e1d00 */
[----:B------:R-:W-:Y:S01]  /*0d80*/  IMAD.SHL.U32 R28, R28, 0x40000, RZ ;  /* 0x000400001c1c7824 */ /* 0x000fe200078e00ff */
[----:B------:R-:W-:-:S04]  /*0d90*/  LOP3.LUT R22, R31, 0xfff80000, RZ, 0xc0, !PT ;  /* 0xfff800001f167812 */ /* 0x000fc800078ec0ff */
[----:B------:R-:W-:Y:S01]  /*0da0*/  IADD3 R22, R28, R25, -R22 ;  /* 0x000000191c167210 */ /* 0x000fe20007ffe816 */
[----:B------:R-:W-:-:S06]  /*0db0*/  IMAD.MOV.U32 R15, RZ, RZ, RZ ;  /* 0x000000ffff0f7224 */ /* 0x000fcc00078e00ff */
[----:B------:R0:W3:Y:S01]  /*0dc0*/  @!P0 LDG.E.EL R15, desc[UR4][R36.64] ;  /* 0x00000004240f8981 */ /* 0x0000e2000c2e1900 */
[----:B--2---:R-:W-:Y:S02]  /*0dd0*/  SEL R28, R8, RZ, !P0 ;  /* 0x000000ff081c7207 */ /* 0x004fe40004000000 */
[----:B------:R-:W-:Y:S02]  /*0de0*/  SEL R9, R9, RZ, !P0 ;  /* 0x000000ff09097207 */ /* 0x000fe40004000000 */
[----:B------:R-:W-:-:S04]  /*0df0*/  LEA R8, P2, R28, UR6, 0x2 ;  /* 0x000000061c087c11 */ /* 0x000fc8000f8410ff */
[--C-:B------:R-:W-:Y:S02]  /*0e00*/  LEA.HI.X R28, R28, UR7, R9.reuse, 0x2, P2 ;  /* 0x000000071c1c7c11 */ /* 0x100fe400090f1409 */
[----:B------:R-:W-:-:S04]  /*0e10*/  SHF.R.U32.HI R9, RZ, 0x18, R9 ;  /* 0x00000018ff097819 */ /* 0x000fc80000011609 */
[----:B------:R-:W-:Y:S02]  /*0e20*/  LOP3.LUT R9, R9, 0x80, RZ, 0xc0, !PT ;  /* 0x0000008009097812 */ /* 0x000fe400078ec0ff */
[----:B------:R-:W-:Y:S02]  /*0e30*/  SEL R31, R11, RZ, !P0 ;  /* 0x000000ff0b1f7207 */ /* 0x000fe40004000000 */
[----:B------:R-:W-:Y:S02]  /*0e40*/  IADD3 R8, P2, P3, R26, R8, R9 ;  /* 0x000000081a087210 */ /* 0x000fe40007b5e009 */
[----:B------:R-:W-:Y:S02]  /*0e50*/  SEL R10, R10, RZ, !P0 ;  /* 0x000000ff0a0a7207 */ /* 0x000fe40004000000 */
[----:B------:R-:W-:Y:S02]  /*0e60*/  IADD3.X R9, R27, R28, RZ, P2, P3 ;  /* 0x0000001c1b097210 */ /* 0x000fe400017e64ff */
[----:B------:R-:W-:-:S02]  /*0e70*/  SHF.R.U32.HI R28, RZ, 0x18, R31 ;  /* 0x00000018ff1c7819 */ /* 0x000fc4000001161f */
[----:B------:R-:W-:Y:S02]  /*0e80*/  LEA R11, P4, R10, UR6, 0x2 ;  /* 0x000000060a0b7c11 */ /* 0x000fe4000f8810ff */
[----:B------:R-:W-:Y:S01]  /*0e90*/  LOP3.LUT R28, R28, 0x80, RZ, 0xc0, !PT ;  /* 0x000000801c1c7812 */ /* 0x000fe200078ec0ff */
[----:B------:R-:W-:Y:S01]  /*0ea0*/  IMAD.WIDE R8, R30, 0x4, R8 ;  /* 0x000000041e087825 */ /* 0x000fe200078e0208 */
[----:B------:R-:W-:Y:S02]  /*0eb0*/  LEA.HI.X R10, R10, UR7, R31, 0x2, P4 ;  /* 0x000000070a0a7c11 */ /* 0x000fe4000a0f141f */
[----:B------:R-:W-:Y:S01]  /*0ec0*/  IADD3 R26, P2, P3, R26, R11, R28 ;  /* 0x0000000b1a1a7210 */ /* 0x000fe20007b5e01c */
[----:B0-----:R-:W-:-:S03]  /*0ed0*/  IMAD.WIDE R36, R29, 0x4, R8 ;  /* 0x000000041d247825 */ /* 0x001fc600078e0208 */
[----:B------:R-:W-:Y:S02]  /*0ee0*/  IADD3.X R27, R27, R10, RZ, P2, P3 ;  /* 0x0000000a1b1b7210 */ /* 0x000fe400017e64ff */
[----:B------:R-:W-:Y:S02]  /*0ef0*/  CS2R R8, SRZ ;  /* 0x0000000000087805 */ /* 0x000fe4000001ff00 */
[----:B------:R-:W-:-:S06]  /*0f00*/  CS2R R10, SRZ ;  /* 0x00000000000a7805 */ /* 0x000fcc000001ff00 */
[----:B------:R0:W2:Y:S01]  /*0f10*/  @!P1 LDG.E.EL.128 R8, desc[UR4][R34.64] ;  /* 0x0000000422089981 */ /* 0x0000a2000c2e1d00 */
[----:B------:R-:W-:-:S04]  /*0f20*/  IMAD.WIDE R30, R30, 0x4, R26 ;  /* 0x000000041e1e7825 */ /* 0x000fc800078e021a */
[----:B------:R-:W-:Y:S02]  /*0f30*/  IMAD.MOV.U32 R28, RZ, RZ, RZ ;  /* 0x000000ffff1c7224 */ /* 0x000fe400078e00ff */
[----:B------:R-:W-:-:S04]  /*0f40*/  IMAD.WIDE R30, R29, 0x4, R30 ;  /* 0x000000041d1e7825 */ /* 0x000fc800078e021e */
[----:B------:R-:W3:Y:S01]  /*0f50*/  @!P0 LDG.E.EL R28, desc[UR4][R36.64] ;  /* 0x00000004241c8981 */ /* 0x000ee2000c2e1900 */
[----:B------:R-:W-:-:S06]  /*0f60*/  IMAD.MOV.U32 R29, RZ, RZ, RZ ;  /* 0x000000ffff1d7224 */ /* 0x000fcc00078e00ff */
[----:B------:R1:W3:Y:S01]  /*0f70*/  @!P0 LDG.E.EL R29, desc[UR4][R30.64] ;  /* 0x000000041e1d8981 */ /* 0x0002e2000c2e1900 */
[----:B0-----:R-:W-:Y:S02]  /*0f80*/  IMAD.SHL.U32 R35, R0, 0x400, RZ ;  /* 0x0000040000237824 */ /* 0x001fe400078e00ff */
[----:B-1----:R-:W-:Y:S01]  /*0f90*/  IMAD.MOV.U32 R30, RZ, RZ, RZ ;  /* 0x000000ffff1e7224 */ /* 0x002fe200078e00ff */
[----:B--2---:R-:W-:Y:S02]  /*0fa0*/  SEL R27, R9, RZ, !P1 ;  /* 0x000000ff091b7207 */ /* 0x004fe40004800000 */
[----:B------:R-:W-:Y:S02]  /*0fb0*/  SEL R26, R8, RZ, !P1 ;  /* 0x000000ff081a7207 */ /* 0x000fe40004800000 */
[----:B------:R-:W-:Y:S02]  /*0fc0*/  SHF.R.U32.HI R9, RZ, 0x18, R27 ;  /* 0x00000018ff097819 */ /* 0x000fe4000001161b */
[----:B------:R-:W-:-:S02]  /*0fd0*/  LEA R8, P2, R26, UR6, 0x2 ;  /* 0x000000061a087c11 */ /* 0x000fc4000f8410ff */
[----:B------:R-:W-:Y:S02]  /*0fe0*/  LOP3.LUT R9, R9, 0x80, RZ, 0xc0, !PT ;  /* 0x0000008009097812 */ /* 0x000fe400078ec0ff */
[----:B------:R-:W-:Y:S01]  /*0ff0*/  LEA.HI.X R36, R26, UR7, R27, 0x2, P2 ;  /* 0x000000071a247c11 */ /* 0x000fe200090f141b */
[----:B------:R-:W-:Y:S01]  /*1000*/  VIADD R26, R5, 0x200 ;  /* 0x00000200051a7836 */ /* 0x000fe20000000000 */
[----:B------:R-:W-:Y:S02]  /*1010*/  IADD3 R8, P2, P3, R12, R8, R9 ;  /* 0x000000080c087210 */ /* 0x000fe40007b5e009 */
[----:B------:R-:W-:Y:S02]  /*1020*/  SHF.R.S32.HI R9, RZ, 0x1f, R25 ;  /* 0x0000001fff097819 */ /* 0x000fe40000011419 */
[----:B------:R-:W-:Y:S02]  /*1030*/  SEL R31, R11, RZ, !P1 ;  /* 0x000000ff0b1f7207 */ /* 0x000fe40004800000 */
[----:B------:R-:W-:-:S02]  /*1040*/  LEA.HI R27, R9, R25, RZ, 0xc ;  /* 0x00000019091b7211 */ /* 0x000fc400078f60ff */
[----:B------:R-:W-:Y:S02]  /*1050*/  LEA.HI R25, R9, R26, RZ, 0x13 ;  /* 0x0000001a09197211 */ /* 0x000fe400078f98ff */
[----:B------:R-:W-:Y:S02]  /*1060*/  IADD3.X R9, R13, R36, RZ, P2, P3 ;  /* 0x000000240d097210 */ /* 0x000fe400017e64ff */
[----:B------:R-:W-:Y:S02]  /*1070*/  SEL R36, R10, RZ, !P1 ;  /* 0x000000ff0a247207 */ /* 0x000fe40004800000 */
[----:B------:R-:W-:Y:S02]  /*1080*/  SHF.R.U32.HI R11, RZ, 0x18, R31 ;  /* 0x00000018ff0b7819 */ /* 0x000fe4000001161f */
[----:B------:R-:W-:Y:S02]  /*1090*/  LEA R10, P2, R36, UR6, 0x2 ;  /* 0x00000006240a7c11 */ /* 0x000fe4000f8410ff */
[----:B------:R-:W-:-:S02]  /*10a0*/  LOP3.LUT R11, R11, 0x80, RZ, 0xc0, !PT ;  /* 0x000000800b0b7812 */ /* 0x000fc400078ec0ff */
[----:B------:R-:W-:Y:S02]  /*10b0*/  LEA.HI.X R36, R36, UR7, R31, 0x2, P2 ;  /* 0x0000000724247c11 */ /* 0x000fe400090f141f */
[----:B------:R-:W-:Y:S02]  /*10c0*/  IADD3 R10, P2, P3, R12, R10, R11 ;  /* 0x0000000a0c0a7210 */ /* 0x000fe40007b5e00b */
[----:B------:R-:W-:Y:S01]  /*10d0*/  SHF.R.S32.HI R25, RZ, 0x13, R25 ;  /* 0x00000013ff197819 */ /* 0x000fe20000011419 */
[----:B------:R-:W-:Y:S01]  /*10e0*/  IMAD.WIDE R8, R35, 0x4, R8 ;  /* 0x0000000423087825 */ /* 0x000fe200078e0208 */
[----:B------:R-:W-:-:S03]  /*10f0*/  IADD3.X R11, R13, R36, RZ, P2, P3 ;  /* 0x000000240d0b7210 */ /* 0x000fc600017e64ff */
        /* <DEDUP_REMOVED lines=8> */
[----:B------:R-:W-:Y:S01]  /*1180*/  IMAD.MOV.U32 R17, RZ, RZ, RZ ;  /* 0x000000ffff117224 */ /* 0x000fe200078e00ff */
[----:B------:R-:W-:Y:S01]  /*1190*/  LOP3.LUT R24, R24, 0xfff80000, RZ, 0xc0, !PT ;  /* 0xfff8000018187812 */ /* 0x000fe200078ec0ff */
[----:B------:R-:W-:-:S04]  /*11a0*/  IMAD.SHL.U32 R23, R23, 0x40000, RZ ;  /* 0x0004000017177824 */ /* 0x000fc800078e00ff */
[----:B------:R2:W3:Y:S01]  /*11b0*/  @!P1 LDG.E.EL R17, desc[UR4][R38.64] ;  /* 0x0000000426119981 */ /* 0x0004e2000c2e1900 */
[----:B------:R-:W-:Y:S01]  /*11c0*/  IADD3 R23, R23, R5, -R24 ;  /* 0x0000000517177210 */ /* 0x000fe20007ffe818 */
[----:B------:R-:W-:-:S06]  /*11d0*/  IMAD.MOV.U32 R31, RZ, RZ, RZ ;  /* 0x000000ffff1f7224 */ /* 0x000fcc00078e00ff */
[----:B------:R0:W3:Y:S01]  /*11e0*/  @!P1 LDG.E.EL R31, desc[UR4][R36.64] ;  /* 0x00000004241f9981 */ /* 0x0000e2000c2e1900 */
[----:B--2---:R-:W-:Y:S02]  /*11f0*/  SEL R39, R9, RZ, !P1 ;  /* 0x000000ff09277207 */ /* 0x004fe40004800000 */
[----:B------:R-:W-:Y:S02]  /*1200*/  SEL R24, R8, RZ, !P1 ;  /* 0x000000ff08187207 */ /* 0x000fe40004800000 */
[----:B------:R-:W-:Y:S02]  /*1210*/  SHF.R.U32.HI R8, RZ, 0x18, R39 ;  /* 0x00000018ff087819 */ /* 0x000fe40000011627 */
[----:B------:R-:W-:Y:S02]  /*1220*/  LEA R9, P2, R24, UR6, 0x2 ;  /* 0x0000000618097c11 */ /* 0x000fe4000f8410ff */
[----:B------:R-:W-:Y:S02]  /*1230*/  LOP3.LUT R8, R8, 0x80, RZ, 0xc0, !PT ;  /* 0x0000008008087812 */ /* 0x000fe400078ec0ff */
[----:B------:R-:W-:-:S02]  /*1240*/  SEL R11, R11, RZ, !P1 ;  /* 0x000000ff0b0b7207 */ /* 0x000fc40004800000 */
[----:B------:R-:W-:Y:S02]  /*1250*/  LEA.HI.X R24, R24, UR7, R39, 0x2, P2 ;  /* 0x0000000718187c11 */ /* 0x000fe400090f1427 */
[----:B------:R-:W-:Y:S01]  /*1260*/  IADD3 R8, P2, P3, R12, R9, R8 ;  /* 0x000000090c087210 */ /* 0x000fe20007b5e008 */
[----:B------:R-:W1:Y:S01]  /*1270*/  LDC.64 R38, c[0x0][0x210] ;  /* 0x00008400ff267b82 */ /* 0x000e620000000a00 */
[----:B------:R-:W-:Y:S02]  /*1280*/  SEL R10, R10, RZ, !P1 ;  /* 0x000000ff0a0a7207 */ /* 0x000fe40004800000 */
[----:B------:R-:W-:Y:S02]  /*1290*/  SHF.R.U32.HI R9, RZ, 0x18, R11 ;  /* 0x00000018ff097819 */ /* 0x000fe4000001160b */
[----:B------:R-:W-:Y:S02]  /*12a0*/  LEA R32, P4, R10, UR6, 0x2 ;  /* 0x000000060a207c11 */ /* 0x000fe4000f8810ff */
[----:B------:R-:W-:-:S04]  /*12b0*/  LOP3.LUT R9, R9, 0x80, RZ, 0xc0, !PT ;  /* 0x0000008009097812 */ /* 0x000fc800078ec0ff */
[----:B------:R-:W-:Y:S02]  /*12c0*/  IADD3 R12, P5, P6, R12, R32, R9 ;  /* 0x000000200c0c7210 */ /* 0x000fe40007ebe009 */
[----:B------:R-:W-:Y:S02]  /*12d0*/  IADD3.X R9, R13, R24, RZ, P2, P3 ;  /* 0x000000180d097210 */ /* 0x000fe400017e64ff */
[----:B------:R-:W-:Y:S01]  /*12e0*/  LEA.HI.X R10, R10, UR7, R11, 0x2, P4 ;  /* 0x000000070a0a7c11 */ /* 0x000fe2000a0f140b */
[----:B------:R-:W-:Y:S01]  /*12f0*/  IMAD.MOV.U32 R32, RZ, RZ, RZ ;  /* 0x000000ffff207224 */ /* 0x000fe200078e00ff */
[----:B------:R-:W-:Y:S01]  /*1300*/  SHF.R.S32.HI R24, RZ, 0x1f, R5 ;  /* 0x0000001fff187819 */ /* 0x000fe20000011405 */
[----:B------:R-:W-:Y:S01]  /*1310*/  IMAD.WIDE R8, R35, 0x4, R8 ;  /* 0x0000000423087825 */ /* 0x000fe200078e0208 */
[----:B------:R-:W-:Y:S01]  /*1320*/  IADD3.X R13, R13, R10, RZ, P5, P6 ;  /* 0x0000000a0d0d7210 */ /* 0x000fe20002fec4ff */
[----:B------:R-:W-:Y:S02]  /*1330*/  ULDC.64 UR6, c[0x0][0x248] ;  /* 0x0000920000067ab9 */ /* 0x000fe40000000a00 */
[----:B------:R-:W-:-:S02]  /*1340*/  IMAD.WIDE R10, R34, 0x4, R8 ;  /* 0x00000004220a7825 */ /* 0x000fc400078e0208 */
[----:B------:R-:W2:Y:S01]  /*1350*/  LDC.64 R8, c[0x0][0x238] ;  /* 0x00008e00ff087b82 */ /* 0x000ea20000000a00 */
[----:B------:R-:W-:Y:S01]  /*1360*/  LEA.HI R33, R24, R5, RZ, 0x6 ;  /* 0x0000000518217211 */ /* 0x000fe200078f30ff */
[----:B------:R-:W-:Y:S01]  /*1370*/  IMAD.WIDE R12, R35, 0x4, R12 ;  /* 0x00000004230c7825 */ /* 0x000fe200078e020c */
[----:B------:R3:W4:Y:S02]  /*1380*/  @!P1 LDG.E.EL R32, desc[UR4][R10.64] ;  /* 0x000000040a209981 */ /* 0x000724000c2e1900 */
[----:B0-----:R-:W-:-:S05]  /*1390*/  LOP3.LUT R36, R33, 0xffffffc0, RZ, 0xc0, !PT ;  /* 0xffffffc021247812 */ /* 0x001fca00078ec0ff */
[----:B------:R-:W-:Y:S02]  /*13a0*/  IMAD.IADD R35, R5, 0x1, -R36 ;  /* 0x0000000105237824 */ /* 0x000fe400078e0a24 */
[----:B------:R-:W-:Y:S01]  /*13b0*/  IMAD.WIDE R12, R34, 0x4, R12 ;  /* 0x00000004220c7825 */ /* 0x000fe200078e020c */
[----:B---3--:R-:W-:-:S03]  /*13c0*/  CS2R R10, SRZ ;  /* 0x00000000000a7805 */ /* 0x008fc6000001ff00 */
[----:B--2---:R-:W-:Y:S01]  /*13d0*/  IMAD.WIDE R34, R35, 0x4, R8 ;  /* 0x0000000423227825 */ /* 0x004fe200078e0208 */
[----:B------:R-:W-:-:S06]  /*13e0*/  CS2R R8, SRZ ;  /* 0x0000000000087805 */ /* 0x000fcc000001ff00 */
[----:B------:R-:W2:Y:S01]  /*13f0*/  @!P0 LDG.E.EL.128 R8, desc[UR4][R34.64] ;  /* 0x0000000422088981 */ /* 0x000ea2000c2e1d00 */
[----:B-----5:R-:W-:Y:S02]  /*1400*/  SEL R21, R21, RZ, !P0 ;  /* 0x000000ff15157207 */ /* 0x020fe40004000000 */
[----:B------:R-:W-:Y:S02]  /*1410*/  SEL R14, R14, RZ, !P0 ;  /* 0x000000ff0e0e7207 */ /* 0x000fe40004000000 */
[----:B----4-:R-:W-:Y:S02]  /*1420*/  SEL R20, R20, RZ, !P0 ;  /* 0x000000ff14147207 */ /* 0x010fe40004000000 */
[----:B------:R-:W-:Y:S01]  /*1430*/  SEL R15, R15, RZ, !P0 ;  /* 0x000000ff0f0f7207 */ /* 0x000fe20004000000 */
[----:B------:R-:W-:Y:S02]  /*1440*/  IMAD.MOV.U32 R33, RZ, RZ, RZ ;  /* 0x000000ffff217224 */ /* 0x000fe400078e00ff */
[----:B------:R-:W-:-:S02]  /*1450*/  FADD R14, -R21, R14 ;  /* 0x0000000e150e7221 */ /* 0x000fc40000000100 */
[----:B------:R-:W-:Y:S02]  /*1460*/  FADD R15, -R20, R15 ;  /* 0x0000000f140f7221 */ /* 0x000fe40000000100 */
[----:B------:R0:W3:Y:S02]  /*1470*/  @!P1 LDG.E.EL R33, desc[UR4][R12.64] ;  /* 0x000000040c219981 */ /* 0x0000e4000c2e1900 */
[----:B0-----:R-:W-:Y:S02]  /*1480*/  CS2R R12, SRZ ;  /* 0x00000000000c7805 */ /* 0x001fe4000001ff00 */
[----:B--2---:R-:W-:Y:S02]  /*1490*/  SEL R8, R8, RZ, !P0 ;  /* 0x000000ff08087207 */ /* 0x004fe40004000000 */
[----:B------:R-:W-:-:S03]  /*14a0*/  SEL R9, R9, RZ, !P0 ;  /* 0x000000ff09097207 */ /* 0x000fc60004000000 */
[----:B------:R-:W-:Y:S02]  /*14b0*/  FFMA R21, R14, R8, R21 ;  /* 0x000000080e157223 */ /* 0x000fe40000000015 */
[----:B------:R-:W-:Y:S01]  /*14c0*/  FFMA R20, R15, R9, R20 ;  /* 0x000000090f147223 */ /* 0x000fe20000000014 */
[----:B------:R-:W-:-:S06]  /*14d0*/  CS2R R14, SRZ ;  /* 0x00000000000e7805 */ /* 0x000fcc000001ff00 */
[----:B------:R0:W2:Y:S02]  /*14e0*/  @!P1 LDG.E.EL.128 R12, desc[UR4][R34.64] ;  /* 0x00000004220c9981 */ /* 0x0000a4000c2e1d00 */
[----:B0-----:R-:W0:Y:S01]  /*14f0*/  LDC.64 R34, c[0x0][0x240] ;  /* 0x00009000ff227b82 */ /* 0x001e220000000a00 */
[----:B------:R-:W-:Y:S02]  /*1500*/  SEL R8, R6, RZ, !P0 ;  /* 0x000000ff06087207 */ /* 0x000fe40004000000 */
[----:B------:R-:W-:Y:S02]  /*1510*/  SEL R6, R7, RZ, !P0 ;  /* 0x000000ff07067207 */ /* 0x000fe40004000000 */
[----:B------:R-:W-:Y:S02]  /*1520*/  SEL R29, R29, RZ, !P0 ;  /* 0x000000ff1d1d7207 */ /* 0x000fe40004000000 */
[----:B------:R-:W-:Y:S02]  /*1530*/  SEL R19, R19, RZ, !P1 ;  /* 0x000000ff13137207 */ /* 0x000fe40004800000 */
[----:B------:R-:W-:-:S02]  /*1540*/  SEL R18, R18, RZ, !P1 ;  /* 0x000000ff12127207 */ /* 0x000fc40004800000 */
[----:B------:R-:W-:Y:S02]  /*1550*/  SEL R30, R30, RZ, !P1 ;  /* 0x000000ff1e1e7207 */ /* 0x000fe40004800000 */
[----:B------:R-:W-:Y:S01]  /*1560*/  SEL R31, R31, RZ, !P1 ;  /* 0x000000ff1f1f7207 */ /* 0x000fe20004800000 */
[----:B------:R-:W-:Y:S01]  /*1570*/  FADD R29, -R6, R29 ;  /* 0x0000001d061d7221 */ /* 0x000fe20000000100 */
[----:B------:R-:W-:Y:S01]  /*1580*/  SEL R11, R11, RZ, !P0 ;  /* 0x000000ff0b0b7207 */ /* 0x000fe20004000000 */
[----:B------:R-:W-:Y:S02]  /*1590*/  FADD R30, -R19, R30 ;  /* 0x0000001e131e7221 */ /* 0x000fe40000000100 */
[----:B------:R-:W-:Y:S01]  /*15a0*/  FADD R31, -R18, R31 ;  /* 0x0000001f121f7221 */ /* 0x000fe20000000100 */
[----:B------:R-:W-:Y:S01]  /*15b0*/  SEL R9, R28, RZ, !P0 ;  /* 0x000000ff1c097207 */ /* 0x000fe20004000000 */
[----:B------:R-:W-:Y:S01]  /*15c0*/  FFMA R6, R29, R11, R6 ;  /* 0x0000000b1d067223 */ /* 0x000fe20000000006 */
[----:B------:R-:W-:-:S03]  /*15d0*/  SEL R10, R10, RZ, !P0 ;  /* 0x000000ff0a0a7207 */ /* 0x000fc60004000000 */
[----:B------:R-:W-:Y:S01]  /*15e0*/  FADD R7, -R8, R9 ;  /* 0x0000000908077221 */ /* 0x000fe20000000100 */
[----:B------:R-:W-:-:S03]  /*15f0*/  SEL R17, R17, RZ, !P1 ;  /* 0x000000ff11117207 */ /* 0x000fc60004800000 */
[----:B------:R-:W-:Y:S01]  /*1600*/  FFMA R7, R7, R10, R8 ;  /* 0x0000000a07077223 */ /* 0x000fe20000000008 */
[----:B------:R-:W-:Y:S02]  /*1610*/  CS2R R8, SRZ ;  /* 0x0000000000087805 */ /* 0x000fe4000001ff00 */
[----:B------:R-:W-:Y:S02]  /*1620*/  CS2R R10, SRZ ;  /* 0x00000000000a7805 */ /* 0x000fe4000001ff00 */
[----:B--2---:R-:W-:Y:S02]  /*1630*/  SEL R12, R12, RZ, !P1 ;  /* 0x000000ff0c0c7207 */ /* 0x004fe40004800000 */
[----:B------:R-:W-:-:S03]  /*1640*/  SEL R13, R13, RZ, !P1 ;  /* 0x000000ff0d0d7207 */ /* 0x000fc60004800000 */
[----:B------:R-:W-:Y:S02]  /*1650*/  FFMA R29, R30, R12, R19 ;  /* 0x0000000c1e1d7223 */ /* 0x000fe40000000013 */
[----:B------:R-:W-:Y:S01]  /*1660*/  FFMA R28, R31, R13, R18 ;  /* 0x0000000d1f1c7223 */ /* 0x000fe20000000012 */
[----:B-1----:R-:W-:-:S04]  /*1670*/  IMAD.WIDE R12, R23, 0x4, R38 ;  /* 0x00000004170c7825 */ /* 0x002fc800078e0226 */
[----:B------:R-:W-:Y:S01]  /*1680*/  IMAD.MOV.U32 R23, RZ, RZ, RZ ;  /* 0x000000ffff177224 */ /* 0x000fe200078e00ff */
[----:B------:R-:W-:Y:S01]  /*1690*/  SEL R32, R32, RZ, !P1 ;  /* 0x000000ff20207207 */ /* 0x000fe20004800000 */
[----:B0-----:R-:W-:Y:S01]  /*16a0*/  IMAD.WIDE R18, R2, 0x4, R34 ;  /* 0x0000000402127825 */ /* 0x001fe200078e0222 */
[----:B------:R-:W-:Y:S02]  /*16b0*/  SEL R16, R16, RZ, !P1 ;  /* 0x000000ff10107207 */ /* 0x000fe40004800000 */
[----:B------:R-:W-:Y:S02]  /*16c0*/  CS2R R30, SRZ ;  /* 0x00000000001e7805 */ /* 0x000fe4000001ff00 */
[----:B---3--:R-:W-:Y:S01]  /*16d0*/  SEL R33, R33, RZ, !P1 ;  /* 0x000000ff21217207 */ /* 0x008fe20004800000 */
[----:B------:R0:W2:Y:S04]  /*16e0*/  @!P0 LDG.E.128 R8, desc[UR4][R12.64] ;  /* 0x000000040c088981 */ /* 0x0000a8000c1e1d00 */
[----:B------:R-:W3:Y:S01]  /*16f0*/  @!P0 LDG.E.EL R23, desc[UR4][R18.64] ;  /* 0x0000000412178981 */ /* 0x000ee2000c2e1900 */
[----:B------:R-:W-:Y:S01]  /*1700*/  IMAD.MOV.U32 R2, RZ, RZ, RZ ;  /* 0x000000ffff027224 */ /* 0x000fe200078e00ff */
[----:B------:R-:W-:Y:S01]  /*1710*/  SEL R14, R14, RZ, !P1 ;  /* 0x000000ff0e0e7207 */ /* 0x000fe20004800000 */
[----:B------:R-:W-:Y:S01]  /*1720*/  FADD R32, -R17, R32 ;  /* 0x0000002011207221 */ /* 0x000fe20000000100 */
[----:B------:R-:W-:Y:S01]  /*1730*/  SEL R15, R15, RZ, !P1 ;  /* 0x000000ff0f0f7207 */ /* 0x000fe20004800000 */
[----:B------:R-:W4:Y:S01]  /*1740*/  @!P0 LDG.E.EL R31, desc[UR4][R18.64] ;  /* 0x00000004121f8981 */ /* 0x000f22000c2e1900 */
[----:B0-----:R-:W-:Y:S01]  /*1750*/  FADD R13, -R16, R33 ;  /* 0x00000021100d7221 */ /* 0x001fe20000000100 */
[----:B------:R-:W-:-:S02]  /*1760*/  FFMA R33, R32, R14, R17 ;  /* 0x0000000e20217223 */ /* 0x000fc40000000011 */
[----:B------:R-:W5:Y:S01]  /*1770*/  @!P0 LDG.E.EL R2, desc[UR4][R18.64] ;  /* 0x0000000412028981 */ /* 0x000f62000c2e1900 */
[----:B------:R-:W-:-:S03]  /*1780*/  FFMA R32, R13, R15, R16 ;  /* 0x0000000f0d207223 */ /* 0x000fc60000000010 */
[----:B------:R0:W4:Y:S01]  /*1790*/  @!P0 LDG.E.EL R30, desc[UR4][R18.64] ;  /* 0x00000004121e8981 */ /* 0x000122000c2e1900 */
[----:B------:R-:W-:Y:S01]  /*17a0*/  IMAD.WIDE R16, R3, 0x4, R34 ;  /* 0x0000000403107825 */ /* 0x000fe200078e0222 */
[----:B------:R-:W-:-:S03]  /*17b0*/  CS2R R34, SRZ ;  /* 0x0000000000227805 */ /* 0x000fc6000001ff00 */
[----:B------:R-:W-:Y:S02]  /*17c0*/  IMAD.MOV.U32 R36, RZ, RZ, RZ ;  /* 0x000000ffff247224 */ /* 0x000fe400078e00ff */
[----:B------:R-:W-:Y:S01]  /*17d0*/  IMAD.MOV.U32 R3, RZ, RZ, RZ ;  /* 0x000000ffff037224 */ /* 0x000fe200078e00ff */
[----:B------:R-:W4:Y:S01]  /*17e0*/  @!P1 LDG.E.EL R35, desc[UR4][R16.64] ;  /* 0x0000000410239981 */ /* 0x000f22000c2e1900 */
[CC--:B0-----:R-:W-:Y:S02]  /*17f0*/  LEA.HI R18, R24.reuse, R5.reuse, RZ, 0xc ;  /* 0x0000000518127211 */ /* 0x0c1fe400078f60ff */
[----:B------:R-:W-:Y:S01]  /*1800*/  LEA.HI R24, R24, R5, RZ, 0x13 ;  /* 0x0000000518187211 */ /* 0x000fe200078f98ff */
[----:B------:R-:W4:Y:S01]  /*1810*/  @!P1 LDG.E.EL R36, desc[UR4][R16.64] ;  /* 0x0000000410249981 */ /* 0x000f22000c2e1900 */
[----:B------:R-:W-:Y:S02]  /*1820*/  LOP3.LUT R18, R18, 0xfffff000, RZ, 0xc0, !PT ;  /* 0xfffff00012127812 */ /* 0x000fe400078ec0ff */
[----:B------:R-:W-:Y:S01]  /*1830*/  SHF.R.S32.HI R24, RZ, 0x13, R24 ;  /* 0x00000013ff187819 */ /* 0x000fe20000011418 */
[----:B------:R-:W4:Y:S02]  /*1840*/  @!P1 LDG.E.EL R34, desc[UR4][R16.64] ;  /* 0x0000000410229981 */ /* 0x000f24000c2e1900 */
[----:B------:R-:W-:-:S02]  /*1850*/  IMAD.IADD R18, R5, 0x1, -R18 ;  /* 0x0000000105127824 */ /* 0x000fc400078e0a12 */
[----:B------:R0:W4:Y:S01]  /*1860*/  @!P1 LDG.E.EL R3, desc[UR4][R16.64] ;  /* 0x0000000410039981 */ /* 0x000122000c2e1900 */
[----:B------:R-:W-:Y:S01]  /*1870*/  IMAD.SHL.U32 R24, R24, 0x40000, RZ ;  /* 0x0004000018187824 */ /* 0x000fe200078e00ff */
[C---:B------:R-:W-:Y:S01]  /*1880*/  ISETP.GT.AND P2, PT, R4.reuse, 0x3f, PT ;  /* 0x0000003f0400780c */ /* 0x040fe20003f44270 */
[----:B0-----:R-:W-:-:S03]  /*1890*/  IMAD.SHL.U32 R17, R4, 0x1000, RZ ;  /* 0x0000100004117824 */ /* 0x001fc600078e00ff */
[--C-:B------:R-:W-:Y:S02]  /*18a0*/  SHF.R.S32.HI R4, RZ, 0x1f, R24.reuse ;  /* 0x0000001fff047819 */ /* 0x100fe40000011418 */
[----:B------:R-:W-:Y:S02]  /*18b0*/  LOP3.LUT R27, R27, 0xfffff000, RZ, 0xc0, !PT ;  /* 0xfffff0001b1b7812 */ /* 0x000fe400078ec0ff */
[----:B------:R-:W-:Y:S02]  /*18c0*/  IADD3 R16, P3, P4, R17, R18, R24 ;  /* 0x0000001211107210 */ /* 0x000fe40007c7e018 */
[----:B------:R-:W-:Y:S02]  /*18d0*/  SHF.R.S32.HI R18, RZ, 0x1f, R18 ;  /* 0x0000001fff127819 */ /* 0x000fe40000011412 */
[----:B------:R-:W-:Y:S01]  /*18e0*/  SHF.R.S32.HI R17, RZ, 0x1f, R17 ;  /* 0x0000001fff117819 */ /* 0x000fe20000011411 */
[----:B------:R-:W-:-:S03]  /*18f0*/  IMAD.IADD R26, R26, 0x1, -R27 ;  /* 0x000000011a1a7824 */ /* 0x000fc600078e0a1b */
[----:B------:R-:W-:Y:S01]  /*1900*/  IADD3.X R17, R17, R18, R4, P3, P4 ;  /* 0x0000001211117210 */ /* 0x000fe20001fe8404 */
[----:B------:R-:W-:Y:S02]  /*1910*/  IMAD.SHL.U32 R4, R25, 0x40000, RZ ;  /* 0x0004000019047824 */ /* 0x000fe400078e00ff */
[----:B------:R-:W-:Y:S01]  /*1920*/  IMAD.SHL.U32 R19, R0, 0x1000, RZ ;  /* 0x0000100000137824 */ /* 0x000fe200078e00ff */
[----:B------:R-:W-:Y:S02]  /*1930*/  CS2R R12, SRZ ;  /* 0x00000000000c7805 */ /* 0x000fe4000001ff00 */
[----:B------:R-:W-:Y:S02]  /*1940*/  CS2R R14, SRZ ;  /* 0x00000000000e7805 */ /* 0x000fe4000001ff00 */
[----:B------:R-:W-:Y:S01]  /*1950*/  SHF.R.S32.HI R18, RZ, 0x1f, R4 ;  /* 0x0000001fff127819 */ /* 0x000fe20000011404 */
[----:B------:R-:W-:Y:S01]  /*1960*/  IMAD.WIDE R38, R22, 0x4, R38 ;  /* 0x0000000416267825 */ /* 0x000fe200078e0226 */
[----:B------:R-:W-:-:S02]  /*1970*/  IADD3 R4, P3, P4, R19, R26, R4 ;  /* 0x0000001a13047210 */ /* 0x000fc40007c7e004 */
[----:B------:R-:W-:Y:S02]  /*1980*/  SHF.R.S32.HI R26, RZ, 0x1f, R26 ;  /* 0x0000001fff1a7819 */ /* 0x000fe4000001141a */
[----:B------:R-:W-:Y:S01]  /*1990*/  SHF.R.S32.HI R25, RZ, 0x1f, R19 ;  /* 0x0000001fff197819 */ /* 0x000fe20000011413 */
[----:B------:R0:W4:Y:S03]  /*19a0*/  @!P1 LDG.E.128 R12, desc[UR4][R38.64] ;  /* 0x00000004260c9981 */ /* 0x000126000c1e1d00 */
[----:B------:R-:W-:Y:S02]  /*19b0*/  IADD3.X R25, R25, R26, R18, P3, P4 ;  /* 0x0000001a19197210 */ /* 0x000fe40001fe8412 */
[----:B------:R-:W-:Y:S02]  /*19c0*/  CS2R R18, SRZ ;  /* 0x0000000000127805 */ /* 0x000fe4000001ff00 */
[----:B0-----:R-:W-:-:S04]  /*19d0*/  LEA R38, P3, R16, UR6, 0x2 ;  /* 0x0000000610267c11 */ /* 0x001fc8000f8610ff */
[----:B------:R-:W-:Y:S02]  /*19e0*/  LEA.HI.X R39, R16, UR7, R17, 0x2, P3 ;  /* 0x0000000710277c11 */ /* 0x000fe400098f1411 */
[----:B------:R-:W-:Y:S02]  /*19f0*/  CS2R R16, SRZ ;  /* 0x0000000000107805 */ /* 0x000fe4000001ff00 */
[----:B------:R-:W-:Y:S02]  /*1a00*/  ISETP.GT.AND P3, PT, R0, 0x3f, PT ;  /* 0x0000003f0000780c */ /* 0x000fe40003f64270 */
[----:B------:R-:W-:Y:S02]  /*1a10*/  LEA R22, P4, R4, UR6, 0x2 ;  /* 0x0000000604167c11 */ /* 0x000fe4000f8810ff */
[----:B------:R-:W-:Y:S01]  /*1a20*/  CS2R R26, SRZ ;  /* 0x00000000001a7805 */ /* 0x000fe2000001ff00 */
[----:B------:R-:W4:Y:S01]  /*1a30*/  @P2 LDG.E.128 R16, desc[UR4][R38.64+-0x100000] ;  /* 0xf000000426102981 */ /* 0x000f22000c1e1d00 */
[----:B---3--:R-:W-:-:S02]  /*1a40*/  SEL R0, R23, RZ, !P0 ;  /* 0x000000ff17007207 */ /* 0x008fc40004000000 */
[----:B------:R-:W-:Y:S02]  /*1a50*/  LEA.HI.X R23, R4, UR7, R25, 0x2, P4 ;  /* 0x0000000704177c11 */ /* 0x000fe4000a0f1419 */
[----:B------:R-:W-:-:S06]  /*1a60*/  CS2R R24, SRZ ;  /* 0x0000000000187805 */ /* 0x000fcc000001ff00 */
[----:B------:R-:W3:Y:S01]  /*1a70*/  @P3 LDG.E.128 R24, desc[UR4][R22.64+-0x100000] ;  /* 0xf000000416183981 */ /* 0x000ee2000c1e1d00 */
[----:B--2---:R-:W-:-:S05]  /*1a80*/  SEL R8, R8, RZ, !P0 ;  /* 0x000000ff08087207 */ /* 0x004fca0004000000 */
[----:B------:R-:W-:-:S04]  /*1a90*/  FADD R21, -R8, R21 ;  /* 0x0000001508157221 */ /* 0x000fc80000000100 */
[----:B------:R-:W-:Y:S01]  /*1aa0*/  FFMA R0, R21, R0, R8 ;  /* 0x0000000015007223 */ /* 0x000fe20000000008 */
[----:B------:R-:W-:Y:S02]  /*1ab0*/  SEL R21, R9, RZ, !P0 ;  /* 0x000000ff09157207 */ /* 0x000fe40004000000 */
[----:B------:R-:W0:Y:S01]  /*1ac0*/  LDC.64 R8, c[0x0][0x250] ;  /* 0x00009400ff087b82 */ /* 0x000e220000000a00 */
[----:B-----5:R-:W-:Y:S02]  /*1ad0*/  SEL R4, R2, RZ, !P0 ;  /* 0x000000ff02047207 */ /* 0x020fe40004000000 */
[----:B------:R-:W-:Y:S01]  /*1ae0*/  FADD R2, -R21, R20 ;  /* 0x0000001415027221 */ /* 0x000fe20000000100 */
[----:B------:R-:W-:-:S03]  /*1af0*/  SEL R10, R10, RZ, !P0 ;  /* 0x000000ff0a0a7207 */ /* 0x000fc60004000000 */
[----:B------:R-:W-:Y:S01]  /*1b00*/  FFMA R2, R2, R4, R21 ;  /* 0x0000000402027223 */ /* 0x000fe20000000015 */
[----:B------:R-:W-:Y:S01]  /*1b10*/  SEL R21, R11, RZ, !P0 ;  /* 0x000000ff0b157207 */ /* 0x000fe20004000000 */
[----:B------:R-:W-:Y:S01]  /*1b20*/  FADD R7, -R10, R7 ;  /* 0x000000070a077221 */ /* 0x000fe20000000100 */
[----:B----4-:R-:W-:Y:S02]  /*1b30*/  SEL R11, R31, RZ, !P0 ;  /* 0x000000ff1f0b7207 */ /* 0x010fe40004000000 */
[----:B------:R-:W-:Y:S01]  /*1b40*/  SEL R30, R30, RZ, !P0 ;  /* 0x000000ff1e1e7207 */ /* 0x000fe20004000000 */
[----:B------:R-:W-:Y:S02]  /*1b50*/  FADD R6, -R21, R6 ;  /* 0x0000000615067221 */ /* 0x000fe40000000100 */
[----:B------:R-:W-:Y:S02]  /*1b60*/  FFMA R11, R7, R11, R10 ;  /* 0x0000000b070b7223 */ /* 0x000fe4000000000a */
[----:B------:R-:W-:Y:S01]  /*1b70*/  FFMA R10, R6, R30, R21 ;  /* 0x0000001e060a7223 */ /* 0x000fe20000000015 */
[----:B------:R-:W-:-:S02]  /*1b80*/  SEL R36, R36, RZ, !P1 ;  /* 0x000000ff24247207 */ /* 0x000fc40004800000 */
[----:B------:R-:W-:Y:S02]  /*1b90*/  SEL R35, R35, RZ, !P1 ;  /* 0x000000ff23237207 */ /* 0x000fe40004800000 */
[----:B------:R-:W-:Y:S01]  /*1ba0*/  SEL R34, R34, RZ, !P1 ;  /* 0x000000ff22227207 */ /* 0x000fe20004800000 */
[----:B0-----:R-:W-:Y:S01]  /*1bb0*/  IMAD.WIDE R8, R5, 0x4, R8 ;  /* 0x0000000405087825 */ /* 0x001fe200078e0208 */
[----:B------:R-:W-:Y:S02]  /*1bc0*/  SEL R12, R12, RZ, !P1 ;  /* 0x000000ff0c0c7207 */ /* 0x000fe40004800000 */
[----:B------:R-:W-:Y:S02]  /*1bd0*/  SEL R13, R13, RZ, !P1 ;  /* 0x000000ff0d0d7207 */ /* 0x000fe40004800000 */
[----:B------:R-:W-:Y:S02]  /*1be0*/  SEL R14, R14, RZ, !P1 ;  /* 0x000000ff0e0e7207 */ /* 0x000fe40004800000 */
[----:B------:R-:W-:Y:S01]  /*1bf0*/  SEL R15, R15, RZ, !P1 ;  /* 0x000000ff0f0f7207 */ /* 0x000fe20004800000 */
[----:B------:R-:W-:Y:S01]  /*1c00*/  FADD R29, -R12, R29 ;  /* 0x0000001d0c1d7221 */ /* 0x000fe20000000100 */
[----:B------:R-:W-:Y:S01]  /*1c10*/  FADD R28, -R13, R28 ;  /* 0x0000001c0d1c7221 */ /* 0x000fe20000000100 */
[----:B------:R-:W-:-:S02]  /*1c20*/  FADD R33, -R14, R33 ;  /* 0x000000210e217221 */ /* 0x000fc40000000100 */
[----:B------:R-:W-:Y:S01]  /*1c30*/  FADD R32, -R15, R32 ;  /* 0x000000200f207221 */ /* 0x000fe20000000100 */
[----:B------:R-:W-:Y:S01]  /*1c40*/  FFMA R4, R29, R36, R12 ;  /* 0x000000241d047223 */ /* 0x000fe2000000000c */
[----:B------:R-:W-:Y:S01]  /*1c50*/  FFMA R5, R28, R35, R13 ;  /* 0x000000231c057223 */ /* 0x000fe2000000000d */
[----:B------:R-:W-:Y:S01]  /*1c60*/  FFMA R6, R33, R34, R14 ;  /* 0x0000002221067223 */ /* 0x000fe2000000000e */
[----:B------:R-:W-:Y:S02]  /*1c70*/  SEL R21, R16, RZ, P2 ;  /* 0x000000ff10157207 */ /* 0x000fe40001000000 */
[----:B------:R-:W-:Y:S02]  /*1c80*/  SEL R16, R3, RZ, !P1 ;  /* 0x000000ff03107207 */ /* 0x000fe40004800000 */
[----:B------:R-:W-:Y:S02]  /*1c90*/  SEL R17, R17, RZ, P2 ;  /* 0x000000ff11117207 */ /* 0x000fe40001000000 */
[----:B------:R-:W-:-:S02]  /*1ca0*/  SEL R18, R18, RZ, P2 ;  /* 0x000000ff12127207 */ /* 0x000fc40001000000 */
[----:B------:R-:W-:Y:S01]  /*1cb0*/  SEL R19, R19, RZ, P2 ;  /* 0x000000ff13137207 */ /* 0x000fe20001000000 */
[----:B------:R-:W-:Y:S01]  /*1cc0*/  FFMA R7, R32, R16, R15 ;  /* 0x0000001020077223 */ /* 0x000fe2000000000f */
[----:B------:R-:W-:Y:S02]  /*1cd0*/  SEL R12, R0, R21, !P0 ;  /* 0x00000015000c7207 */ /* 0x000fe40004000000 */
[----:B------:R-:W-:Y:S02]  /*1ce0*/  SEL R13, R2, R17, !P0 ;  /* 0x00000011020d7207 */ /* 0x000fe40004000000 */
[----:B------:R-:W-:Y:S02]  /*1cf0*/  SEL R14, R11, R18, !P0 ;  /* 0x000000120b0e7207 */ /* 0x000fe40004000000 */
[----:B------:R-:W-:-:S05]  /*1d00*/  SEL R15, R10, R19, !P0 ;  /* 0x000000130a0f7207 */ /* 0x000fca0004000000 */
[----:B------:R-:W-:Y:S01]  /*1d10*/  STG.E.128 desc[UR4][R8.64], R12 ;  /* 0x0000000c08007986 */ /* 0x000fe2000c101d04 */
[----:B---3--:R-:W-:Y:S02]  /*1d20*/  @P1 SEL R4, R24, RZ, P3 ;  /* 0x000000ff18041207 */ /* 0x008fe40001800000 */
[----:B------:R-:W-:Y:S02]  /*1d30*/  @P1 SEL R5, R25, RZ, P3 ;  /* 0x000000ff19051207 */ /* 0x000fe40001800000 */
[----:B------:R-:W-:Y:S02]  /*1d40*/  @P1 SEL R6, R26, RZ, P3 ;  /* 0x000000ff1a061207 */ /* 0x000fe40001800000 */
[----:B------:R-:W-:-:S05]  /*1d50*/  @P1 SEL R7, R27, RZ, P3 ;  /* 0x000000ff1b071207 */ /* 0x000fca0001800000 */
[----:B------:R-:W-:Y:S01]  /*1d60*/  STG.E.128 desc[UR4][R8.64+0x800], R4 ;  /* 0x0008000408007986 */ /* 0x000fe2000c101d04 */
[----:B------:R-:W-:Y:S05]  /*1d70*/  EXIT ;  /* 0x000000000000794d */ /* 0x000fea0003800000 */
.L_x_0:
[----:B------:R-:W-:-:S00]  /*1d80*/  BRA `(.L_x_0) ;  /* 0xfffffffc00fc7947 */ /* 0x000fc0000383ffff */
[----:B------:R-:W-:-:S00]  /*1d90*/  NOP ;  /* 0x0000000000007918 */ /* 0x000fc00000000000 */
        /* <DEDUP_REMOVED lines=14> */
.L_x_1:


//--------------------- .nv.constant0.triton_poi_fused_cat_51 --------------------------
	.section	.nv.constant0.triton_poi_fused_cat_51,"a",@progbits
	.sectionflags	@""
	.align	4
.nv.constant0.triton_poi_fused_cat_51:
	.zero		604
